//
// Generated by NVIDIA NVVM Compiler
//
// Compiler Build ID: CL-36424714
// Cuda compilation tools, release 13.0, V13.0.88
// Based on NVVM 20.0.0
//

.version 9.0
.target sm_100
.address_size 64

	// .globl	_Z11matMulNaivePfS_S_i
// _ZZ11matMulTiledPfS_S_iE2sA has been demoted
// _ZZ11matMulTiledPfS_S_iE2sB has been demoted

.visible .entry _Z11matMulNaivePfS_S_i(
	.param .u64 .ptr .align 1 _Z11matMulNaivePfS_S_i_param_0,
	.param .u64 .ptr .align 1 _Z11matMulNaivePfS_S_i_param_1,
	.param .u64 .ptr .align 1 _Z11matMulNaivePfS_S_i_param_2,
	.param .u32 _Z11matMulNaivePfS_S_i_param_3
)
{
	.reg .pred 	%p<10>;
	.reg .b32 	%r<40>;
	.reg .b32 	%f<67>;
	.reg .b64 	%rd<67>;

	ld.param.u64 	%rd14, [_Z11matMulNaivePfS_S_i_param_0];
	ld.param.u64 	%rd15, [_Z11matMulNaivePfS_S_i_param_1];
	ld.param.u32 	%r18, [_Z11matMulNaivePfS_S_i_param_3];
	cvta.to.global.u64 	%rd1, %rd15;
	cvta.to.global.u64 	%rd2, %rd14;
	mov.u32 	%r19, %ctaid.y;
	mov.u32 	%r20, %ntid.y;
	mov.u32 	%r21, %tid.y;
	mad.lo.s32 	%r1, %r19, %r20, %r21;
	mov.u32 	%r22, %ctaid.x;
	mov.u32 	%r23, %ntid.x;
	mov.u32 	%r24, %tid.x;
	mad.lo.s32 	%r2, %r22, %r23, %r24;
	max.s32 	%r25, %r1, %r2;
	setp.ge.s32 	%p1, %r25, %r18;
	@%p1 bra 	$L__BB0_13;
	mul.lo.s32 	%r3, %r18, %r1;
	and.b32  	%r4, %r18, 7;
	setp.lt.u32 	%p2, %r18, 8;
	mov.f32 	%f66, 0f00000000;
	mov.b32 	%r38, 0;
	@%p2 bra 	$L__BB0_4;
	and.b32  	%r38, %r18, 2147483640;
	neg.s32 	%r36, %r38;
	mul.wide.s32 	%rd16, %r18, 4;
	add.s64 	%rd3, %rd1, %rd16;
	shl.b32 	%r7, %r18, 3;
	mul.wide.s32 	%rd17, %r18, 8;
	add.s64 	%rd4, %rd1, %rd17;
	mul.wide.s32 	%rd18, %r18, 12;
	add.s64 	%rd5, %rd1, %rd18;
	mul.wide.s32 	%rd19, %r18, 16;
	add.s64 	%rd6, %rd1, %rd19;
	mul.wide.s32 	%rd20, %r18, 20;
	add.s64 	%rd7, %rd1, %rd20;
	mul.wide.s32 	%rd21, %r18, 24;
	add.s64 	%rd8, %rd1, %rd21;
	mul.wide.s32 	%rd22, %r18, 28;
	add.s64 	%rd9, %rd1, %rd22;
	mul.wide.u32 	%rd23, %r3, 4;
	add.s64 	%rd24, %rd23, %rd2;
	add.s64 	%rd66, %rd24, 16;
	mov.f32 	%f66, 0f00000000;
	mov.u32 	%r35, %r2;
$L__BB0_3:
	.pragma "nounroll";
	mul.wide.s32 	%rd25, %r35, 4;
	add.s64 	%rd26, %rd3, %rd25;
	add.s64 	%rd27, %rd4, %rd25;
	add.s64 	%rd28, %rd5, %rd25;
	add.s64 	%rd29, %rd6, %rd25;
	add.s64 	%rd30, %rd7, %rd25;
	add.s64 	%rd31, %rd8, %rd25;
	add.s64 	%rd32, %rd9, %rd25;
	add.s64 	%rd33, %rd1, %rd25;
	ld.global.f32 	%f16, [%rd66+-16];
	ld.global.f32 	%f17, [%rd33];
	fma.rn.f32 	%f18, %f16, %f17, %f66;
	ld.global.f32 	%f19, [%rd66+-12];
	ld.global.f32 	%f20, [%rd26];
	fma.rn.f32 	%f21, %f19, %f20, %f18;
	ld.global.f32 	%f22, [%rd66+-8];
	ld.global.f32 	%f23, [%rd27];
	fma.rn.f32 	%f24, %f22, %f23, %f21;
	ld.global.f32 	%f25, [%rd66+-4];
	ld.global.f32 	%f26, [%rd28];
	fma.rn.f32 	%f27, %f25, %f26, %f24;
	ld.global.f32 	%f28, [%rd66];
	ld.global.f32 	%f29, [%rd29];
	fma.rn.f32 	%f30, %f28, %f29, %f27;
	ld.global.f32 	%f31, [%rd66+4];
	ld.global.f32 	%f32, [%rd30];
	fma.rn.f32 	%f33, %f31, %f32, %f30;
	ld.global.f32 	%f34, [%rd66+8];
	ld.global.f32 	%f35, [%rd31];
	fma.rn.f32 	%f36, %f34, %f35, %f33;
	ld.global.f32 	%f37, [%rd66+12];
	ld.global.f32 	%f38, [%rd32];
	fma.rn.f32 	%f66, %f37, %f38, %f36;
	add.s32 	%r36, %r36, 8;
	add.s32 	%r35, %r35, %r7;
	add.s64 	%rd66, %rd66, 32;
	setp.ne.s32 	%p3, %r36, 0;
	@%p3 bra 	$L__BB0_3;
$L__BB0_4:
	setp.eq.s32 	%p4, %r4, 0;
	@%p4 bra 	$L__BB0_12;
	and.b32  	%r13, %r18, 3;
	setp.lt.u32 	%p5, %r4, 4;
	@%p5 bra 	$L__BB0_7;
	add.s32 	%r27, %r38, %r3;
	mul.wide.u32 	%rd34, %r27, 4;
	add.s64 	%rd35, %rd2, %rd34;
	ld.global.f32 	%f40, [%rd35];
	mad.lo.s32 	%r28, %r38, %r18, %r2;
	mul.wide.s32 	%rd36, %r28, 4;
	add.s64 	%rd37, %rd1, %rd36;
	ld.global.f32 	%f41, [%rd37];
	fma.rn.f32 	%f42, %f40, %f41, %f66;
	cvt.u64.u32 	%rd38, %r3;
	cvt.u64.u32 	%rd39, %r38;
	add.s64 	%rd40, %rd39, %rd38;
	shl.b64 	%rd41, %rd40, 2;
	add.s64 	%rd42, %rd2, %rd41;
	ld.global.f32 	%f43, [%rd42+4];
	mul.wide.s32 	%rd43, %r18, 4;
	add.s64 	%rd44, %rd37, %rd43;
	ld.global.f32 	%f44, [%rd44];
	fma.rn.f32 	%f45, %f43, %f44, %f42;
	ld.global.f32 	%f46, [%rd42+8];
	add.s64 	%rd45, %rd44, %rd43;
	ld.global.f32 	%f47, [%rd45];
	fma.rn.f32 	%f48, %f46, %f47, %f45;
	ld.global.f32 	%f49, [%rd42+12];
	add.s64 	%rd46, %rd45, %rd43;
	ld.global.f32 	%f50, [%rd46];
	fma.rn.f32 	%f66, %f49, %f50, %f48;
	add.s32 	%r38, %r38, 4;
$L__BB0_7:
	setp.eq.s32 	%p6, %r13, 0;
	@%p6 bra 	$L__BB0_12;
	setp.eq.s32 	%p7, %r13, 1;
	@%p7 bra 	$L__BB0_10;
	add.s32 	%r29, %r38, %r3;
	mul.wide.u32 	%rd47, %r29, 4;
	add.s64 	%rd48, %rd2, %rd47;
	ld.global.f32 	%f52, [%rd48];
	mad.lo.s32 	%r30, %r38, %r18, %r2;
	mul.wide.s32 	%rd49, %r30, 4;
	add.s64 	%rd50, %rd1, %rd49;
	ld.global.f32 	%f53, [%rd50];
	fma.rn.f32 	%f54, %f52, %f53, %f66;
	cvt.u64.u32 	%rd51, %r3;
	cvt.u64.u32 	%rd52, %r38;
	add.s64 	%rd53, %rd52, %rd51;
	shl.b64 	%rd54, %rd53, 2;
	add.s64 	%rd55, %rd2, %rd54;
	ld.global.f32 	%f55, [%rd55+4];
	mul.wide.s32 	%rd56, %r18, 4;
	add.s64 	%rd57, %rd50, %rd56;
	ld.global.f32 	%f56, [%rd57];
	fma.rn.f32 	%f66, %f55, %f56, %f54;
	add.s32 	%r38, %r38, 2;
$L__BB0_10:
	and.b32  	%r31, %r18, 1;
	setp.eq.b32 	%p8, %r31, 1;
	not.pred 	%p9, %p8;
	@%p9 bra 	$L__BB0_12;
	add.s32 	%r32, %r38, %r3;
	mul.wide.u32 	%rd58, %r32, 4;
	add.s64 	%rd59, %rd2, %rd58;
	ld.global.f32 	%f57, [%rd59];
	mad.lo.s32 	%r33, %r38, %r18, %r2;
	mul.wide.s32 	%rd60, %r33, 4;
	add.s64 	%rd61, %rd1, %rd60;
	ld.global.f32 	%f58, [%rd61];
	fma.rn.f32 	%f66, %f57, %f58, %f66;
$L__BB0_12:
	ld.param.u64 	%rd65, [_Z11matMulNaivePfS_S_i_param_2];
	add.s32 	%r34, %r3, %r2;
	cvta.to.global.u64 	%rd62, %rd65;
	mul.wide.s32 	%rd63, %r34, 4;
	add.s64 	%rd64, %rd62, %rd63;
	st.global.f32 	[%rd64], %f66;
$L__BB0_13:
	ret;

}
	// .globl	_Z11matMulTiledPfS_S_i
.visible .entry _Z11matMulTiledPfS_S_i(
	.param .u64 .ptr .align 1 _Z11matMulTiledPfS_S_i_param_0,
	.param .u64 .ptr .align 1 _Z11matMulTiledPfS_S_i_param_1,
	.param .u64 .ptr .align 1 _Z11matMulTiledPfS_S_i_param_2,
	.param .u32 _Z11matMulTiledPfS_S_i_param_3
)
{
	.reg .pred 	%p<18>;
	.reg .b32 	%r<72>;
	.reg .b32 	%f<181>;
	.reg .b64 	%rd<21>;
	// demoted variable
	.shared .align 4 .b8 _ZZ11matMulTiledPfS_S_iE2sA[1024];
	// demoted variable
	.shared .align 4 .b8 _ZZ11matMulTiledPfS_S_iE2sB[1024];
	ld.param.u64 	%rd4, [_Z11matMulTiledPfS_S_i_param_0];
	ld.param.u64 	%rd5, [_Z11matMulTiledPfS_S_i_param_1];
	ld.param.u64 	%rd3, [_Z11matMulTiledPfS_S_i_param_2];
	ld.param.u32 	%r35, [_Z11matMulTiledPfS_S_i_param_3];
	cvta.to.global.u64 	%rd1, %rd5;
	cvta.to.global.u64 	%rd2, %rd4;
	mov.u32 	%r36, %ctaid.y;
	shl.b32 	%r37, %r36, 4;
	mov.u32 	%r1, %tid.y;
	add.s32 	%r2, %r37, %r1;
	mov.u32 	%r38, %ctaid.x;
	shl.b32 	%r3, %r38, 4;
	mov.u32 	%r4, %tid.x;
	add.s32 	%r5, %r3, %r4;
	setp.lt.s32 	%p1, %r35, 1;
	mov.f32 	%f180, 0f00000000;
	@%p1 bra 	$L__BB1_19;
	shl.b32 	%r40, %r1, 6;
	mov.u32 	%r41, _ZZ11matMulTiledPfS_S_iE2sA;
	add.s32 	%r6, %r41, %r40;
	shl.b32 	%r42, %r4, 2;
	add.s32 	%r7, %r6, %r42;
	mul.lo.s32 	%r8, %r35, %r2;
	mov.u32 	%r43, _ZZ11matMulTiledPfS_S_iE2sB;
	add.s32 	%r10, %r43, %r42;
	add.s32 	%r9, %r10, %r40;
	add.s32 	%r11, %r35, -1;
	setp.lt.u32 	%p2, %r35, 17;
	mov.f32 	%f180, 0f00000000;
	mov.b32 	%r71, 0;
	@%p2 bra 	$L__BB1_13;
	shr.u32 	%r45, %r11, 4;
	add.s32 	%r46, %r45, 1;
	add.s32 	%r47, %r1, 16;
	mad.lo.s32 	%r48, %r35, %r47, %r4;
	add.s32 	%r68, %r48, %r3;
	shl.b32 	%r13, %r35, 5;
	mad.lo.s32 	%r49, %r1, %r35, %r4;
	add.s32 	%r67, %r49, %r3;
	add.s32 	%r66, %r4, %r8;
	and.b32  	%r50, %r46, 536870910;
	neg.s32 	%r64, %r50;
	mov.f32 	%f180, 0f00000000;
	mov.b32 	%r70, 16;
	mov.u32 	%r65, %r4;
	mov.u32 	%r69, %r1;
$L__BB1_3:
	max.u32 	%r51, %r2, %r65;
	setp.ge.u32 	%p3, %r51, %r35;
	mov.f32 	%f172, 0f00000000;
	@%p3 bra 	$L__BB1_5;
	mul.wide.u32 	%rd6, %r66, 4;
	add.s64 	%rd7, %rd2, %rd6;
	ld.global.f32 	%f172, [%rd7];
$L__BB1_5:
	setp.ge.s32 	%p4, %r5, %r35;
	st.shared.f32 	[%r7], %f172;
	setp.ge.u32 	%p5, %r69, %r35;
	mov.f32 	%f173, 0f00000000;
	or.pred  	%p6, %p4, %p5;
	@%p6 bra 	$L__BB1_7;
	mul.wide.u32 	%rd8, %r67, 4;
	add.s64 	%rd9, %rd1, %rd8;
	ld.global.f32 	%f173, [%rd9];
$L__BB1_7:
	st.shared.f32 	[%r9], %f173;
	bar.sync 	0;
	ld.shared.f32 	%f27, [%r6];
	ld.shared.f32 	%f28, [%r10];
	fma.rn.f32 	%f29, %f27, %f28, %f180;
	ld.shared.f32 	%f30, [%r6+4];
	ld.shared.f32 	%f31, [%r10+64];
	fma.rn.f32 	%f32, %f30, %f31, %f29;
	ld.shared.f32 	%f33, [%r6+8];
	ld.shared.f32 	%f34, [%r10+128];
	fma.rn.f32 	%f35, %f33, %f34, %f32;
	ld.shared.f32 	%f36, [%r6+12];
	ld.shared.f32 	%f37, [%r10+192];
	fma.rn.f32 	%f38, %f36, %f37, %f35;
	ld.shared.f32 	%f39, [%r6+16];
	ld.shared.f32 	%f40, [%r10+256];
	fma.rn.f32 	%f41, %f39, %f40, %f38;
	ld.shared.f32 	%f42, [%r6+20];
	ld.shared.f32 	%f43, [%r10+320];
	fma.rn.f32 	%f44, %f42, %f43, %f41;
	ld.shared.f32 	%f45, [%r6+24];
	ld.shared.f32 	%f46, [%r10+384];
	fma.rn.f32 	%f47, %f45, %f46, %f44;
	ld.shared.f32 	%f48, [%r6+28];
	ld.shared.f32 	%f49, [%r10+448];
	fma.rn.f32 	%f50, %f48, %f49, %f47;
	ld.shared.f32 	%f51, [%r6+32];
	ld.shared.f32 	%f52, [%r10+512];
	fma.rn.f32 	%f53, %f51, %f52, %f50;
	ld.shared.f32 	%f54, [%r6+36];
	ld.shared.f32 	%f55, [%r10+576];
	fma.rn.f32 	%f56, %f54, %f55, %f53;
	ld.shared.f32 	%f57, [%r6+40];
	ld.shared.f32 	%f58, [%r10+640];
	fma.rn.f32 	%f59, %f57, %f58, %f56;
	ld.shared.f32 	%f60, [%r6+44];
	ld.shared.f32 	%f61, [%r10+704];
	fma.rn.f32 	%f62, %f60, %f61, %f59;
	ld.shared.f32 	%f63, [%r6+48];
	ld.shared.f32 	%f64, [%r10+768];
	fma.rn.f32 	%f65, %f63, %f64, %f62;
	ld.shared.f32 	%f66, [%r6+52];
	ld.shared.f32 	%f67, [%r10+832];
	fma.rn.f32 	%f68, %f66, %f67, %f65;
	ld.shared.f32 	%f69, [%r6+56];
	ld.shared.f32 	%f70, [%r10+896];
	fma.rn.f32 	%f71, %f69, %f70, %f68;
	ld.shared.f32 	%f72, [%r6+60];
	ld.shared.f32 	%f73, [%r10+960];
	fma.rn.f32 	%f6, %f72, %f73, %f71;
	bar.sync 	0;
	add.s32 	%r52, %r65, 16;
	max.u32 	%r53, %r2, %r52;
	setp.ge.u32 	%p7, %r53, %r35;
	mov.f32 	%f174, 0f00000000;
	@%p7 bra 	$L__BB1_9;
	add.s32 	%r54, %r66, 16;
	mul.wide.u32 	%rd10, %r54, 4;
	add.s64 	%rd11, %rd2, %rd10;
	ld.global.f32 	%f174, [%rd11];
$L__BB1_9:
	st.shared.f32 	[%r7], %f174;
	add.s32 	%r55, %r69, 16;
	setp.ge.u32 	%p9, %r55, %r35;
	mov.f32 	%f175, 0f00000000;
	or.pred  	%p10, %p4, %p9;
	@%p10 bra 	$L__BB1_11;
	mul.wide.u32 	%rd12, %r68, 4;
	add.s64 	%rd13, %rd1, %rd12;
	ld.global.f32 	%f175, [%rd13];
$L__BB1_11:
	st.shared.f32 	[%r9], %f175;
	bar.sync 	0;
	ld.shared.f32 	%f75, [%r6];
	ld.shared.f32 	%f76, [%r10];
	fma.rn.f32 	%f77, %f75, %f76, %f6;
	ld.shared.f32 	%f78, [%r6+4];
	ld.shared.f32 	%f79, [%r10+64];
	fma.rn.f32 	%f80, %f78, %f79, %f77;
	ld.shared.f32 	%f81, [%r6+8];
	ld.shared.f32 	%f82, [%r10+128];
	fma.rn.f32 	%f83, %f81, %f82, %f80;
	ld.shared.f32 	%f84, [%r6+12];
	ld.shared.f32 	%f85, [%r10+192];
	fma.rn.f32 	%f86, %f84, %f85, %f83;
	ld.shared.f32 	%f87, [%r6+16];
	ld.shared.f32 	%f88, [%r10+256];
	fma.rn.f32 	%f89, %f87, %f88, %f86;
	ld.shared.f32 	%f90, [%r6+20];
	ld.shared.f32 	%f91, [%r10+320];
	fma.rn.f32 	%f92, %f90, %f91, %f89;
	ld.shared.f32 	%f93, [%r6+24];
	ld.shared.f32 	%f94, [%r10+384];
	fma.rn.f32 	%f95, %f93, %f94, %f92;
	ld.shared.f32 	%f96, [%r6+28];
	ld.shared.f32 	%f97, [%r10+448];
	fma.rn.f32 	%f98, %f96, %f97, %f95;
	ld.shared.f32 	%f99, [%r6+32];
	ld.shared.f32 	%f100, [%r10+512];
	fma.rn.f32 	%f101, %f99, %f100, %f98;
	ld.shared.f32 	%f102, [%r6+36];
	ld.shared.f32 	%f103, [%r10+576];
	fma.rn.f32 	%f104, %f102, %f103, %f101;
	ld.shared.f32 	%f105, [%r6+40];
	ld.shared.f32 	%f106, [%r10+640];
	fma.rn.f32 	%f107, %f105, %f106, %f104;
	ld.shared.f32 	%f108, [%r6+44];
	ld.shared.f32 	%f109, [%r10+704];
	fma.rn.f32 	%f110, %f108, %f109, %f107;
	ld.shared.f32 	%f111, [%r6+48];
	ld.shared.f32 	%f112, [%r10+768];
	fma.rn.f32 	%f113, %f111, %f112, %f110;
	ld.shared.f32 	%f114, [%r6+52];
	ld.shared.f32 	%f115, [%r10+832];
	fma.rn.f32 	%f116, %f114, %f115, %f113;
	ld.shared.f32 	%f117, [%r6+56];
	ld.shared.f32 	%f118, [%r10+896];
	fma.rn.f32 	%f119, %f117, %f118, %f116;
	ld.shared.f32 	%f120, [%r6+60];
	ld.shared.f32 	%f121, [%r10+960];
	fma.rn.f32 	%f180, %f120, %f121, %f119;
	bar.sync 	0;
	add.s32 	%r70, %r70, 32;
	add.s32 	%r69, %r69, 32;
	add.s32 	%r68, %r68, %r13;
	add.s32 	%r67, %r67, %r13;
	add.s32 	%r66, %r66, 32;
	add.s32 	%r65, %r65, 32;
	add.s32 	%r64, %r64, 2;
	setp.ne.s32 	%p11, %r64, 0;
	@%p11 bra 	$L__BB1_3;
	add.s32 	%r71, %r70, -16;
$L__BB1_13:
	and.b32  	%r56, %r11, 16;
	setp.ne.s32 	%p12, %r56, 0;
	@%p12 bra 	$L__BB1_19;
	add.s32 	%r33, %r71, %r4;
	max.u32 	%r58, %r2, %r33;
	setp.ge.u32 	%p13, %r58, %r35;
	mov.f32 	%f178, 0f00000000;
	@%p13 bra 	$L__BB1_16;
	add.s32 	%r59, %r33, %r8;
	mul.wide.u32 	%rd14, %r59, 4;
	add.s64 	%rd15, %rd2, %rd14;
	ld.global.f32 	%f178, [%rd15];
$L__BB1_16:
	setp.ge.s32 	%p14, %r5, %r35;
	st.shared.f32 	[%r7], %f178;
	add.s32 	%r34, %r71, %r1;
	setp.ge.u32 	%p15, %r34, %r35;
	mov.f32 	%f179, 0f00000000;
	or.pred  	%p16, %p14, %p15;
	@%p16 bra 	$L__BB1_18;
	mad.lo.s32 	%r61, %r34, %r35, %r5;
	mul.wide.u32 	%rd16, %r61, 4;
	add.s64 	%rd17, %rd1, %rd16;
	ld.global.f32 	%f179, [%rd17];
$L__BB1_18:
	st.shared.f32 	[%r9], %f179;
	bar.sync 	0;
	ld.shared.f32 	%f124, [%r6];
	ld.shared.f32 	%f125, [%r10];
	fma.rn.f32 	%f126, %f124, %f125, %f180;
	ld.shared.f32 	%f127, [%r6+4];
	ld.shared.f32 	%f128, [%r10+64];
	fma.rn.f32 	%f129, %f127, %f128, %f126;
	ld.shared.f32 	%f130, [%r6+8];
	ld.shared.f32 	%f131, [%r10+128];
	fma.rn.f32 	%f132, %f130, %f131, %f129;
	ld.shared.f32 	%f133, [%r6+12];
	ld.shared.f32 	%f134, [%r10+192];
	fma.rn.f32 	%f135, %f133, %f134, %f132;
	ld.shared.f32 	%f136, [%r6+16];
	ld.shared.f32 	%f137, [%r10+256];
	fma.rn.f32 	%f138, %f136, %f137, %f135;
	ld.shared.f32 	%f139, [%r6+20];
	ld.shared.f32 	%f140, [%r10+320];
	fma.rn.f32 	%f141, %f139, %f140, %f138;
	ld.shared.f32 	%f142, [%r6+24];
	ld.shared.f32 	%f143, [%r10+384];
	fma.rn.f32 	%f144, %f142, %f143, %f141;
	ld.shared.f32 	%f145, [%r6+28];
	ld.shared.f32 	%f146, [%r10+448];
	fma.rn.f32 	%f147, %f145, %f146, %f144;
	ld.shared.f32 	%f148, [%r6+32];
	ld.shared.f32 	%f149, [%r10+512];
	fma.rn.f32 	%f150, %f148, %f149, %f147;
	ld.shared.f32 	%f151, [%r6+36];
	ld.shared.f32 	%f152, [%r10+576];
	fma.rn.f32 	%f153, %f151, %f152, %f150;
	ld.shared.f32 	%f154, [%r6+40];
	ld.shared.f32 	%f155, [%r10+640];
	fma.rn.f32 	%f156, %f154, %f155, %f153;
	ld.shared.f32 	%f157, [%r6+44];
	ld.shared.f32 	%f158, [%r10+704];
	fma.rn.f32 	%f159, %f157, %f158, %f156;
	ld.shared.f32 	%f160, [%r6+48];
	ld.shared.f32 	%f161, [%r10+768];
	fma.rn.f32 	%f162, %f160, %f161, %f159;
	ld.shared.f32 	%f163, [%r6+52];
	ld.shared.f32 	%f164, [%r10+832];
	fma.rn.f32 	%f165, %f163, %f164, %f162;
	ld.shared.f32 	%f166, [%r6+56];
	ld.shared.f32 	%f167, [%r10+896];
	fma.rn.f32 	%f168, %f166, %f167, %f165;
	ld.shared.f32 	%f169, [%r6+60];
	ld.shared.f32 	%f170, [%r10+960];
	fma.rn.f32 	%f180, %f169, %f170, %f168;
	bar.sync 	0;
$L__BB1_19:
	max.s32 	%r62, %r2, %r5;
	setp.ge.s32 	%p17, %r62, %r35;
	@%p17 bra 	$L__BB1_21;
	mad.lo.s32 	%r63, %r35, %r2, %r5;
	cvta.to.global.u64 	%rd18, %rd3;
	mul.wide.s32 	%rd19, %r63, 4;
	add.s64 	%rd20, %rd18, %rd19;
	st.global.f32 	[%rd20], %f180;
$L__BB1_21:
	ret;

}


// ===== COMPILED SASS (sm_100) =====

	.target	sm_100

	.elftype	@"ET_EXEC"


//--------------------- .note.nv.tkinfo           --------------------------
	.section	.note.nv.tkinfo,"",@"SHT_NOTE"
	.sectionflags	@"SHF_NOTE_NV_TKINFO"
	.tkinfo
        /*0018*/ 	.word	0x00000002
        /*0030*/ 	.string	""
        /*0030*/ 	.string	"ptxas"
        /*0030*/ 	.string	"Cuda compilation tools, release 13.0, V13.0.88"
        /*0030*/ 	.string	"Build cuda_13.0.r13.0/compiler.36424714_0"
        /*0030*/ 	.string	"-arch sm_100 -m 64 "



//--------------------- .note.nv.cuinfo           --------------------------
	.section	.note.nv.cuinfo,"",@"SHT_NOTE"
	.sectionflags	@"SHF_NOTE_NV_CUINFO"
        /*0018*/ 	.short	0x0002
        /*001a*/ 	.short	0x0064
        /*001c*/ 	.short	0x0082
	.zero		2


//--------------------- .nv.info                  --------------------------
	.section	.nv.info,"",@"SHT_CUDA_INFO"
	.align	4


	//----- nvinfo : EIATTR_REGCOUNT
	.align		4
        /*0000*/ 	.byte	0x04, 0x2f
        /*0002*/ 	.short	(.L_1 - .L_0)
	.align		4
.L_0:
        /*0004*/ 	.word	index@(_Z11matMulNaivePfS_S_i)
        /*0008*/ 	.word	0x0000001e


	//----- nvinfo : EIATTR_FRAME_SIZE
	.align		4
.L_1:
        /*000c*/ 	.byte	0x04, 0x11
        /*000e*/ 	.short	(.L_3 - .L_2)
	.align		4
.L_2:
        /*0010*/ 	.word	index@(_Z11matMulNaivePfS_S_i)
        /*0014*/ 	.word	0x00000000


	//----- nvinfo : EIATTR_REGCOUNT
	.align		4
.L_3:
        /*0018*/ 	.byte	0x04, 0x2f
        /*001a*/ 	.short	(.L_5 - .L_4)
	.align		4
.L_4:
        /*001c*/ 	.word	index@(_Z11matMulTiledPfS_S_i)
        /*0020*/ 	.word	0x00000020


	//----- nvinfo : EIATTR_FRAME_SIZE
	.align		4
.L_5:
        /*0024*/ 	.byte	0x04, 0x11
        /*0026*/ 	.short	(.L_7 - .L_6)
	.align		4
.L_6:
        /*0028*/ 	.word	index@(_Z11matMulTiledPfS_S_i)
        /*002c*/ 	.word	0x00000000


	//----- nvinfo : EIATTR_MIN_STACK_SIZE
	.align		4
.L_7:
        /*0030*/ 	.byte	0x04, 0x12
        /*0032*/ 	.short	(.L_9 - .L_8)
	.align		4
.L_8:
        /*0034*/ 	.word	index@(_Z11matMulTiledPfS_S_i)
        /*0038*/ 	.word	0x00000000


	//----- nvinfo : EIATTR_MIN_STACK_SIZE
	.align		4
.L_9:
        /*003c*/ 	.byte	0x04, 0x12
        /*003e*/ 	.short	(.L_11 - .L_10)
	.align		4
.L_10:
        /*0040*/ 	.word	index@(_Z11matMulNaivePfS_S_i)
        /*0044*/ 	.word	0x00000000
.L_11:


//--------------------- .nv.compat                --------------------------
	.section	.nv.compat,"",@"SHT_CUDA_COMPAT_INFO"
	.align	4
        /*0000*/ 	.byte	0x02, 0x09, 0x00, 0x00, 0x02, 0x02, 0x01, 0x00, 0x02, 0x05, 0x05, 0x00, 0x03, 0x07, 0x01, 0x01
        /*0010*/ 	.byte	0x02, 0x03, 0x00, 0x00, 0x02, 0x06, 0x01, 0x00, 0x04, 0x0b, 0x08, 0x00, 0x09, 0x00, 0x00, 0x00
        /*0020*/ 	.byte	0x00, 0x00, 0x00, 0x00


//--------------------- .nv.info._Z11matMulTiledPfS_S_i --------------------------
	.section	.nv.info._Z11matMulTiledPfS_S_i,"",@"SHT_CUDA_INFO"
	.sectionflags	@""
	.align	4


	//----- nvinfo : EIATTR_CUDA_API_VERSION
	.align		4
        /*0000*/ 	.byte	0x04, 0x37
        /*0002*/ 	.short	(.L_13 - .L_12)
.L_12:
        /*0004*/ 	.word	0x00000082


	//----- nvinfo : EIATTR_KPARAM_INFO
	.align		4
.L_13:
        /*0008*/ 	.byte	0x04, 0x17
        /*000a*/ 	.short	(.L_15 - .L_14)
.L_14:
        /*000c*/ 	.word	0x00000000
        /*0010*/ 	.short	0x0003
        /*0012*/ 	.short	0x0018
        /*0014*/ 	.byte	0x00, 0xf0, 0x11, 0x00


	//----- nvinfo : EIATTR_KPARAM_INFO
	.align		4
.L_15:
        /*0018*/ 	.byte	0x04, 0x17
        /*001a*/ 	.short	(.L_17 - .L_16)
.L_16:
        /*001c*/ 	.word	0x00000000
        /*0020*/ 	.short	0x0002
        /*0022*/ 	.short	0x0010
        /*0024*/ 	.byte	0x00, 0xf5, 0x21, 0x00


	//----- nvinfo : EIATTR_KPARAM_INFO
	.align		4
.L_17:
        /*0028*/ 	.byte	0x04, 0x17
        /*002a*/ 	.short	(.L_19 - .L_18)
.L_18:
        /*002c*/ 	.word	0x00000000
        /*0030*/ 	.short	0x0001
        /*0032*/ 	.short	0x0008
        /*0034*/ 	.byte	0x00, 0xf5, 0x21, 0x00


	//----- nvinfo : EIATTR_KPARAM_INFO
	.align		4
.L_19:
        /*0038*/ 	.byte	0x04, 0x17
        /*003a*/ 	.short	(.L_21 - .L_20)
.L_20:
        /*003c*/ 	.word	0x00000000
        /*0040*/ 	.short	0x0000
        /*0042*/ 	.short	0x0000
        /*0044*/ 	.byte	0x00, 0xf5, 0x21, 0x00


	//----- nvinfo : EIATTR_SPARSE_MMA_MASK
	.align		4
.L_21:
        /*0048*/ 	.byte	0x03, 0x50
        /*004a*/ 	.short	0x0000


	//----- nvinfo : EIATTR_MAXREG_COUNT
	.align		4
        /*004c*/ 	.byte	0x03, 0x1b
        /*004e*/ 	.short	0x00ff


	//----- nvinfo : EIATTR_NUM_BARRIERS
	.align		4
        /*0050*/ 	.byte	0x02, 0x4c
        /*0052*/ 	.byte	0x01
	.zero		1


	//----- nvinfo : EIATTR_MERCURY_ISA_VERSION
	.align		4
        /*0054*/ 	.byte	0x03, 0x5f
        /*0056*/ 	.short	0x0101


	//----- nvinfo : EIATTR_VRC_CTA_INIT_COUNT
	.align		4
        /*0058*/ 	.byte	0x02, 0x4a
	.zero		1
	.zero		1


	//----- nvinfo : EIATTR_EXIT_INSTR_OFFSETS
	.align		4
        /*005c*/ 	.byte	0x04, 0x1c
        /*005e*/ 	.short	(.L_23 - .L_22)


	//   ....[0]....
.L_22:
        /*0060*/ 	.word	0x00000d90


	//   ....[1]....
        /*0064*/ 	.word	0x00000de0


	//----- nvinfo : EIATTR_CBANK_PARAM_SIZE
	.align		4
.L_23:
        /*0068*/ 	.byte	0x03, 0x19
        /*006a*/ 	.short	0x001c


	//----- nvinfo : EIATTR_PARAM_CBANK
	.align		4
        /*006c*/ 	.byte	0x04, 0x0a
        /*006e*/ 	.short	(.L_25 - .L_24)
	.align		4
.L_24:
        /*0070*/ 	.word	index@(.nv.constant0._Z11matMulTiledPfS_S_i)
        /*0074*/ 	.short	0x0380
        /*0076*/ 	.short	0x001c


	//----- nvinfo : EIATTR_SW_WAR
	.align		4
.L_25:
        /*0078*/ 	.byte	0x04, 0x36
        /*007a*/ 	.short	(.L_27 - .L_26)
.L_26:
        /*007c*/ 	.word	0x00000008
.L_27:


//--------------------- .nv.info._Z11matMulNaivePfS_S_i --------------------------
	.section	.nv.info._Z11matMulNaivePfS_S_i,"",@"SHT_CUDA_INFO"
	.sectionflags	@""
	.align	4


	//----- nvinfo : EIATTR_CUDA_API_VERSION
	.align		4
        /*0000*/ 	.byte	0x04, 0x37
        /*0002*/ 	.short	(.L_29 - .L_28)
.L_28:
        /*0004*/ 	.word	0x00000082


	//----- nvinfo : EIATTR_KPARAM_INFO
	.align		4
.L_29:
        /*0008*/ 	.byte	0x04, 0x17
        /*000a*/ 	.short	(.L_31 - .L_30)
.L_30:
        /*000c*/ 	.word	0x00000000
        /*0010*/ 	.short	0x0003
        /*0012*/ 	.short	0x0018
        /*0014*/ 	.byte	0x00, 0xf0, 0x11, 0x00


	//----- nvinfo : EIATTR_KPARAM_INFO
	.align		4
.L_31:
        /*0018*/ 	.byte	0x04, 0x17
        /*001a*/ 	.short	(.L_33 - .L_32)
.L_32:
        /*001c*/ 	.word	0x00000000
        /*0020*/ 	.short	0x0002
        /*0022*/ 	.short	0x0010
        /*0024*/ 	.byte	0x00, 0xf5, 0x21, 0x00


	//----- nvinfo : EIATTR_KPARAM_INFO
	.align		4
.L_33:
        /*0028*/ 	.byte	0x04, 0x17
        /*002a*/ 	.short	(.L_35 - .L_34)
.L_34:
        /*002c*/ 	.word	0x00000000
        /*0030*/ 	.short	0x0001
        /*0032*/ 	.short	0x0008
        /*0034*/ 	.byte	0x00, 0xf5, 0x21, 0x00


	//----- nvinfo : EIATTR_KPARAM_INFO
	.align		4
.L_35:
        /*0038*/ 	.byte	0x04, 0x17
        /*003a*/ 	.short	(.L_37 - .L_36)
.L_36:
        /*003c*/ 	.word	0x00000000
        /*0040*/ 	.short	0x0000
        /*0042*/ 	.short	0x0000
        /*0044*/ 	.byte	0x00, 0xf5, 0x21, 0x00


	//----- nvinfo : EIATTR_SPARSE_MMA_MASK
	.align		4
.L_37:
        /*0048*/ 	.byte	0x03, 0x50
        /*004a*/ 	.short	0x0000


	//----- nvinfo : EIATTR_MAXREG_COUNT
	.align		4
        /*004c*/ 	.byte	0x03, 0x1b
        /*004e*/ 	.short	0x00ff


	//----- nvinfo : EIATTR_MERCURY_ISA_VERSION
	.align		4
        /*0050*/ 	.byte	0x03, 0x5f
        /*0052*/ 	.short	0x0101


	//----- nvinfo : EIATTR_VRC_CTA_INIT_COUNT
	.align		4
        /*0054*/ 	.byte	0x02, 0x4a
	.zero		1
	.zero		1


	//----- nvinfo : EIATTR_EXIT_INSTR_OFFSETS
	.align		4
        /*0058*/ 	.byte	0x04, 0x1c
        /*005a*/ 	.short	(.L_39 - .L_38)


	//   ....[0]....
.L_38:
        /*005c*/ 	.word	0x000000c0


	//   ....[1]....
        /*0060*/ 	.word	0x00000a90


	//----- nvinfo : EIATTR_CBANK_PARAM_SIZE
	.align		4
.L_39:
        /*0064*/ 	.byte	0x03, 0x19
        /*0066*/ 	.short	0x001c


	//----- nvinfo : EIATTR_PARAM_CBANK
	.align		4
        /*0068*/ 	.byte	0x04, 0x0a
        /*006a*/ 	.short	(.L_41 - .L_40)
	.align		4
.L_40:
        /*006c*/ 	.word	index@(.nv.constant0._Z11matMulNaivePfS_S_i)
        /*0070*/ 	.short	0x0380
        /*0072*/ 	.short	0x001c


	//----- nvinfo : EIATTR_SW_WAR
	.align		4
.L_41:
        /*0074*/ 	.byte	0x04, 0x36
        /*0076*/ 	.short	(.L_43 - .L_42)
.L_42:
        /*0078*/ 	.word	0x00000008
.L_43:


//--------------------- .nv.callgraph             --------------------------
	.section	.nv.callgraph,"",@"SHT_CUDA_CALLGRAPH"
	.align	4
	.sectionentsize	8
	.align		4
        /*0000*/ 	.word	0x00000000
	.align		4
        /*0004*/ 	.word	0xffffffff
	.align		4
        /*0008*/ 	.word	0x00000000
	.align		4
        /*000c*/ 	.word	0xfffffffe
	.align		4
        /*0010*/ 	.word	0x00000000
	.align		4
        /*0014*/ 	.word	0xfffffffd
	.align		4
        /*0018*/ 	.word	0x00000000
	.align		4
        /*001c*/ 	.word	0xfffffffc


//--------------------- .text._Z11matMulTiledPfS_S_i --------------------------
	.section	.text._Z11matMulTiledPfS_S_i,"ax",@progbits
	.align	128
        .global         _Z11matMulTiledPfS_S_i
        .type           _Z11matMulTiledPfS_S_i,@function
        .size           _Z11matMulTiledPfS_S_i,(.L_x_9 - _Z11matMulTiledPfS_S_i)
        .other          _Z11matMulTiledPfS_S_i,@"STO_CUDA_ENTRY STV_DEFAULT"
_Z11matMulTiledPfS_S_i:
.text._Z11matMulTiledPfS_S_i:
[----:B------:R-:W-:Y:S01]  /*0000*/  LDC R1, c[0x0][0x37c] ;  /* 0x0000df00ff017b82 */ /* 0x000fe20000000800 */
[----:B------:R-:W0:Y:S01]  /*0010*/  LDCU UR4, c[0x0][0x398] ;  /* 0x00007300ff0477ac */ /* 0x000e220008000800 */
[----:B------:R-:W1:Y:S01]  /*0020*/  S2R R2, SR_CTAID.Y ;  /* 0x0000000000027919 */ /* 0x000e620000002600 */
[----:B------:R-:W-:Y:S01]  /*0030*/  HFMA2 R11, -RZ, RZ, 0, 0 ;  /* 0x00000000ff0b7431 */ /* 0x000fe200000001ff */
[----:B------:R-:W2:Y:S01]  /*0040*/  LDCU.64 UR8, c[0x0][0x358] ;  /* 0x00006b00ff0877ac */ /* 0x000ea20008000a00 */
[----:B------:R-:W1:Y:S01]  /*0050*/  S2R R17, SR_TID.Y ;  /* 0x0000000000117919 */ /* 0x000e620000002200 */
[----:B------:R-:W3:Y:S01]  /*0060*/  S2R R10, SR_CTAID.X ;  /* 0x00000000000a7919 */ /* 0x000ee20000002500 */
[----:B------:R-:W3:Y:S01]  /*0070*/  S2R R7, SR_TID.X ;  /* 0x0000000000077919 */ /* 0x000ee20000002100 */
[----:B0-----:R-:W-:-:S04]  /*0080*/  MOV R0, UR4 ;  /* 0x0000000400007c02 */ /* 0x001fc80008000f00 */
[----:B------:R-:W-:Y:S02]  /*0090*/  ISETP.GE.AND P0, PT, R0, 0x1, PT ;  /* 0x000000010000780c */ /* 0x000fe40003f06270 */
[----:B-1----:R-:W-:Y:S02]  /*00a0*/  LEA R3, R2, R17, 0x4 ;  /* 0x0000001102037211 */ /* 0x002fe400078e20ff */
[----:B---3--:R-:W-:-:S09]  /*00b0*/  LEA R5, R10, R7, 0x4 ;  /* 0x000000070a057211 */ /* 0x008fd200078e20ff */
[----:B--2---:R-:W-:Y:S05]  /*00c0*/  @!P0 BRA `(.L_x_0) ;  /* 0x0000000c00288947 */ /* 0x004fea0003800000 */
[----:B------:R-:W0:Y:S01]  /*00d0*/  S2UR UR6, SR_CgaCtaId ;  /* 0x00000000000679c3 */ /* 0x000e220000008800 */
[----:B------:R-:W-:Y:S01]  /*00e0*/  UMOV UR4, 0x400 ;  /* 0x0000040000047882 */ /* 0x000fe20000000000 */
[C---:B------:R-:W-:Y:S01]  /*00f0*/  ISETP.GE.U32.AND P0, PT, R0.reuse, 0x11, PT ;  /* 0x000000110000780c */ /* 0x040fe20003f06070 */
[----:B------:R-:W-:Y:S01]  /*0100*/  UIADD3 UR5, UPT, UPT, UR4, 0x400, URZ ;  /* 0x0000040004057890 */ /* 0x000fe2000fffe0ff */
[----:B------:R-:W-:Y:S02]  /*0110*/  IADD3 R22, PT, PT, R0, -0x1, RZ ;  /* 0xffffffff00167810 */ /* 0x000fe40007ffe0ff */
[----:B------:R-:W-:Y:S01]  /*0120*/  MOV R11, RZ ;  /* 0x000000ff000b7202 */ /* 0x000fe20000000f00 */
[----:B0-----:R-:W-:Y:S02]  /*0130*/  ULEA UR4, UR6, UR4, 0x18 ;  /* 0x0000000406047291 */ /* 0x001fe4000f8ec0ff */
[----:B------:R-:W-:-:S04]  /*0140*/  ULEA UR5, UR6, UR5, 0x18 ;  /* 0x0000000506057291 */ /* 0x000fc8000f8ec0ff */
[----:B------:R-:W-:Y:S01]  /*0150*/  LEA R4, R17, UR4, 0x6 ;  /* 0x0000000411047c11 */ /* 0x000fe2000f8e30ff */
[----:B------:R-:W-:Y:S01]  /*0160*/  UMOV UR4, URZ ;  /* 0x000000ff00047c82 */ /* 0x000fe20008000000 */
[C---:B------:R-:W-:Y:S02]  /*0170*/  LEA R2, R7.reuse, UR5, 0x2 ;  /* 0x0000000507027c11 */ /* 0x040fe4000f8e10ff */
[----:B------:R-:W-:Y:S02]  /*0180*/  LEA R25, R7, R4, 0x2 ;  /* 0x0000000407197211 */ /* 0x000fe400078e10ff */
[----:B------:R-:W-:Y:S01]  /*0190*/  LEA R24, R17, R2, 0x6 ;  /* 0x0000000211187211 */ /* 0x000fe200078e30ff */
[----:B------:R-:W-:Y:S06]  /*01a0*/  @!P0 BRA `(.L_x_1) ;  /* 0x0000000800088947 */ /* 0x000fec0003800000 */
[----:B------:R-:W0:Y:S01]  /*01b0*/  LDC R6, c[0x0][0x398] ;  /* 0x0000e600ff067b82 */ /* 0x000e220000000800 */
[C---:B------:R-:W-:Y:S01]  /*01c0*/  IADD3 R8, PT, PT, R17.reuse, 0x10, RZ ;  /* 0x0000001011087810 */ /* 0x040fe20007ffe0ff */
[-CC-:B------:R-:W-:Y:S01]  /*01d0*/  IMAD R21, R17, R0.reuse, R7.reuse ;  /* 0x0000000011157224 */ /* 0x180fe200078e0207 */
[----:B------:R-:W-:Y:S01]  /*01e0*/  MOV R11, RZ ;  /* 0x000000ff000b7202 */ /* 0x000fe20000000f00 */
[-CC-:B------:R-:W-:Y:S01]  /*01f0*/  IMAD R20, R3, R0.reuse, R7.reuse ;  /* 0x0000000003147224 */ /* 0x180fe200078e0207 */
[----:B------:R-:W-:Y:S01]  /*0200*/  MOV R16, R7 ;  /* 0x0000000700107202 */ /* 0x000fe20000000f00 */
[----:B------:R-:W-:Y:S01]  /*0210*/  IMAD R23, R8, R0, R7 ;  /* 0x0000000008177224 */ /* 0x000fe200078e0207 */
[----:B------:R-:W-:Y:S01]  /*0220*/  LEA.HI R8, R22, 0x1, RZ, 0x1c ;  /* 0x0000000116087811 */ /* 0x000fe200078fe0ff */
[----:B------:R-:W-:Y:S01]  /*0230*/  UMOV UR4, 0x10 ;  /* 0x0000001000047882 */ /* 0x000fe20000000000 */
[----:B------:R-:W-:Y:S02]  /*0240*/  LEA R21, R10, R21, 0x4 ;  /* 0x000000150a157211 */ /* 0x000fe400078e20ff */
[----:B------:R-:W-:-:S02]  /*0250*/  LOP3.LUT R8, R8, 0x1ffffffe, RZ, 0xc0, !PT ;  /* 0x1ffffffe08087812 */ /* 0x000fc400078ec0ff */
[----:B------:R-:W-:Y:S02]  /*0260*/  LEA R23, R10, R23, 0x4 ;  /* 0x000000170a177211 */ /* 0x000fe400078e20ff */
[----:B------:R-:W-:Y:S02]  /*0270*/  MOV R19, R17 ;  /* 0x0000001100137202 */ /* 0x000fe40000000f00 */
[----:B------:R-:W-:-:S07]  /*0280*/  IADD3 R18, PT, PT, -R8, RZ, RZ ;  /* 0x000000ff08127210 */ /* 0x000fce0007ffe1ff */
.L_x_2:
[----:B0-----:R-:W-:Y:S01]  /*0290*/  MOV R0, R6 ;  /* 0x0000000600007202 */ /* 0x001fe20000000f00 */
[----:B------:R-:W-:Y:S01]  /*02a0*/  HFMA2 R10, -RZ, RZ, 0, 0 ;  /* 0x00000000ff0a7431 */ /* 0x000fe200000001ff */
[----:B------:R-:W-:Y:S02]  /*02b0*/  VIMNMX.U32 R9, PT, PT, R3, R16, !PT ;  /* 0x0000001003097248 */ /* 0x000fe40007fe0000 */
[-C--:B------:R-:W-:Y:S02]  /*02c0*/  ISETP.GE.AND P0, PT, R5, R0.reuse, PT ;  /* 0x000000000500720c */ /* 0x080fe40003f06270 */
[-C--:B------:R-:W-:Y:S02]  /*02d0*/  ISETP.GE.U32.AND P2, PT, R9, R0.reuse, PT ;  /* 0x000000000900720c */ /* 0x080fe40003f46070 */
[----:B------:R-:W-:Y:S02]  /*02e0*/  ISETP.GE.U32.OR P1, PT, R19, R0, P0 ;  /* 0x000000001300720c */ /* 0x000fe40000726470 */
[----:B------:R-:W-:-:S09]  /*02f0*/  MOV R29, RZ ;  /* 0x000000ff001d7202 */ /* 0x000fd20000000f00 */
[----:B------:R-:W0:Y:S08]  /*0300*/  @!P2 LDC.64 R12, c[0x0][0x380] ;  /* 0x0000e000ff0cab82 */ /* 0x000e300000000a00 */
[----:B------:R-:W1:Y:S01]  /*0310*/  @!P1 LDC.64 R8, c[0x0][0x388] ;  /* 0x0000e200ff089b82 */ /* 0x000e620000000a00 */
[----:B0-----:R-:W-:-:S05]  /*0320*/  @!P2 IMAD.WIDE.U32 R26, R20, 0x4, R12 ;  /* 0x00000004141aa825 */ /* 0x001fca00078e000c */
[----:B------:R-:W2:Y:S01]  /*0330*/  @!P2 LDG.E R10, desc[UR8][R26.64] ;  /* 0x000000081a0aa981 */ /* 0x000ea2000c1e1900 */
[----:B-1----:R-:W-:-:S05]  /*0340*/  @!P1 IMAD.WIDE.U32 R8, R21, 0x4, R8 ;  /* 0x0000000415089825 */ /* 0x002fca00078e0008 */
[----:B------:R-:W3:Y:S04]  /*0350*/  @!P1 LDG.E R29, desc[UR8][R8.64] ;  /* 0x00000008081d9981 */ /* 0x000ee8000c1e1900 */
[----:B--2---:R-:W-:Y:S04]  /*0360*/  STS [R25], R10 ;  /* 0x0000000a19007388 */ /* 0x004fe80000000800 */
[----:B---3--:R-:W-:Y:S01]  /*0370*/  STS [R24], R29 ;  /* 0x0000001d18007388 */ /* 0x008fe20000000800 */
[----:B------:R-:W-:Y:S06]  /*0380*/  BAR.SYNC.DEFER_BLOCKING 0x0 ;  /* 0x0000000000007b1d */ /* 0x000fec0000010000 */
[----:B------:R-:W-:Y:S04]  /*0390*/  LDS R8, [R2] ;  /* 0x0000000002087984 */ /* 0x000fe80000000800 */
[----:B------:R-:W0:Y:S04]  /*03a0*/  LDS.128 R12, [R4] ;  /* 0x00000000040c7984 */ /* 0x000e280000000c00 */
[----:B------:R-:W1:Y:S04]  /*03b0*/  LDS R9, [R2+0x40] ;  /* 0x0000400002097984 */ /* 0x000e680000000800 */
[----:B------:R-:W2:Y:S04]  /*03c0*/  LDS R26, [R2+0x80] ;  /* 0x00008000021a7984 */ /* 0x000ea80000000800 */
[----:B------:R-:W3:Y:S01]  /*03d0*/  LDS R28, [R2+0xc0] ;  /* 0x0000c000021c7984 */ /* 0x000ee20000000800 */
[----:B0-----:R-:W-:-:S04]  /*03e0*/  FFMA R12, R12, R8, R11 ;  /* 0x000000080c0c7223 */ /* 0x001fc8000000000b */
[----:B-1----:R-:W-:Y:S02]  /*03f0*/  FFMA R11, R9, R13, R12 ;  /* 0x0000000d090b7223 */ /* 0x002fe4000000000c */
[----:B------:R-:W-:Y:S02]  /*0400*/  LDS R13, [R2+0x100] ;  /* 0x00010000020d7984 */ /* 0x000fe40000000800 */
[----:B--2---:R-:W-:Y:S02]  /*0410*/  FFMA R27, R26, R14, R11 ;  /* 0x0000000e1a1b7223 */ /* 0x004fe4000000000b */
[----:B------:R-:W0:Y:S02]  /*0420*/  LDS.128 R8, [R4+0x10] ;  /* 0x0000100004087984 */ /* 0x000e240000000c00 */
[----:B---3--:R-:W-:Y:S02]  /*0430*/  FFMA R15, R28, R15, R27 ;  /* 0x0000000f1c0f7223 */ /* 0x008fe4000000001b */
[----:B------:R-:W1:Y:S04]  /*0440*/  LDS R27, [R2+0x140] ;  /* 0x00014000021b7984 */ /* 0x000e680000000800 */
[----:B------:R-:W2:Y:S04]  /*0450*/  LDS R12, [R2+0x180] ;  /* 0x00018000020c7984 */ /* 0x000ea80000000800 */
[----:B------:R-:W3:Y:S04]  /*0460*/  LDS R26, [R2+0x1c0] ;  /* 0x0001c000021a7984 */ /* 0x000ee80000000800 */
[----:B------:R-:W-:Y:S01]  /*0470*/  LDS R28, [R2+0x3c0] ;  /* 0x0003c000021c7984 */ /* 0x000fe20000000800 */
        /* <DEDUP_REMOVED lines=14> */
[----:B---3--:R-:W-:Y:S01]  /*0560*/  FFMA R15, R26, R15, R13 ;  /* 0x0000000f1a0f7223 */ /* 0x008fe2000000000d */
[----:B------:R-:W-:Y:S01]  /*0570*/  VIADDMNMX.U32 R13, R16, 0x10, R3, !PT ;  /* 0x00000010100d7846 */ /* 0x000fe20007800003 */
[----:B------:R-:W1:Y:S03]  /*0580*/  LDS R14, [R2+0x340] ;  /* 0x00034000020e7984 */ /* 0x000e660000000800 */
[----:B------:R-:W-:-:S13]  /*0590*/  ISETP.GE.U32.AND P1, PT, R13, R0, PT ;  /* 0x000000000d00720c */ /* 0x000fda0003f26070 */
[----:B------:R-:W2:Y:S01]  /*05a0*/  @!P1 LDC.64 R12, c[0x0][0x380] ;  /* 0x0000e000ff0c9b82 */ /* 0x000ea20000000a00 */
[----:B0-----:R-:W-:Y:S01]  /*05b0*/  FFMA R15, R8, R27, R15 ;  /* 0x0000001b080f7223 */ /* 0x001fe2000000000f */
[----:B------:R-:W-:-:S04]  /*05c0*/  IADD3 R27, PT, PT, R19, 0x10, RZ ;  /* 0x00000010131b7810 */ /* 0x000fc80007ffe0ff */
[----:B------:R-:W-:Y:S02]  /*05d0*/  ISETP.GE.U32.OR P0, PT, R27, R0, P0 ;  /* 0x000000001b00720c */ /* 0x000fe40000706470 */
[----:B------:R-:W-:-:S05]  /*05e0*/  @!P1 IADD3 R27, PT, PT, R20, 0x10, RZ ;  /* 0x00000010141b9810 */ /* 0x000fca0007ffe0ff */
[----:B--2---:R-:W-:-:S04]  /*05f0*/  @!P1 IMAD.WIDE.U32 R26, R27, 0x4, R12 ;  /* 0x000000041b1a9825 */ /* 0x004fc800078e000c */
[----:B-1----:R-:W-:Y:S01]  /*0600*/  FFMA R12, R14, R9, R15 ;  /* 0x000000090e0c7223 */ /* 0x002fe2000000000f */
[----:B------:R-:W0:Y:S01]  /*0610*/  LDS R13, [R2+0x380] ;  /* 0x00038000020d7984 */ /* 0x000e220000000800 */
[----:B------:R-:W1:Y:S01]  /*0620*/  @!P0 LDC.64 R8, c[0x0][0x388] ;  /* 0x0000e200ff088b82 */ /* 0x000e620000000a00 */
[----:B------:R-:W-:-:S07]  /*0630*/  HFMA2 R29, -RZ, RZ, 0, 0 ;  /* 0x00000000ff1d7431 */ /* 0x000fce00000001ff */
[----:B------:R-:W-:Y:S01]  /*0640*/  BAR.SYNC.DEFER_BLOCKING 0x0 ;  /* 0x0000000000007b1d */ /* 0x000fe20000010000 */
[----:B------:R-:W-:Y:S01]  /*0650*/  MOV R15, RZ ;  /* 0x000000ff000f7202 */ /* 0x000fe20000000f00 */
[----:B-1----:R-:W-:-:S04]  /*0660*/  @!P0 IMAD.WIDE.U32 R8, R23, 0x4, R8 ;  /* 0x0000000417088825 */ /* 0x002fc800078e0008 */
[----:B------:R1:W2:Y:S04]  /*0670*/  @!P1 LDG.E R29, desc[UR8][R26.64] ;  /* 0x000000081a1d9981 */ /* 0x0002a8000c1e1900 */
[----:B------:R-:W3:Y:S01]  /*0680*/  @!P0 LDG.E R15, desc[UR8][R8.64] ;  /* 0x00000008080f8981 */ /* 0x000ee2000c1e1900 */
[----:B0-----:R-:W-:-:S04]  /*0690*/  FFMA R10, R13, R10, R12 ;  /* 0x0000000a0d0a7223 */ /* 0x001fc8000000000c */
[----:B-1----:R-:W-:Y:S01]  /*06a0*/  FFMA R27, R28, R11, R10 ;  /* 0x0000000b1c1b7223 */ /* 0x002fe2000000000a */
[----:B------:R-:W-:-:S04]  /*06b0*/  IADD3 R18, PT, PT, R18, 0x2, RZ ;  /* 0x0000000212127810 */ /* 0x000fc80007ffe0ff */
[----:B------:R-:W-:Y:S01]  /*06c0*/  ISETP.NE.AND P0, PT, R18, RZ, PT ;  /* 0x000000ff1200720c */ /* 0x000fe20003f05270 */
[----:B------:R-:W-:Y:S01]  /*06d0*/  UIADD3 UR4, UPT, UPT, UR4, 0x20, URZ ;  /* 0x0000002004047890 */ /* 0x000fe2000fffe0ff */
[----:B------:R-:W-:Y:S02]  /*06e0*/  IADD3 R16, PT, PT, R16, 0x20, RZ ;  /* 0x0000002010107810 */ /* 0x000fe40007ffe0ff */
[----:B------:R-:W-:Y:S02]  /*06f0*/  IADD3 R19, PT, PT, R19, 0x20, RZ ;  /* 0x0000002013137810 */ /* 0x000fe40007ffe0ff */
[----:B------:R-:W-:Y:S02]  /*0700*/  IADD3 R20, PT, PT, R20, 0x20, RZ ;  /* 0x0000002014147810 */ /* 0x000fe40007ffe0ff */
[C---:B------:R-:W-:Y:S02]  /*0710*/  LEA R21, R0.reuse, R21, 0x5 ;  /* 0x0000001500157211 */ /* 0x040fe400078e28ff */
[----:B------:R-:W-:Y:S01]  /*0720*/  LEA R23, R0, R23, 0x5 ;  /* 0x0000001700177211 */ /* 0x000fe200078e28ff */
[----:B--2---:R-:W-:Y:S04]  /*0730*/  STS [R25], R29 ;  /* 0x0000001d19007388 */ /* 0x004fe80000000800 */
[----:B---3--:R-:W-:Y:S01]  /*0740*/  STS [R24], R15 ;  /* 0x0000000f18007388 */ /* 0x008fe20000000800 */
[----:B------:R-:W-:Y:S06]  /*0750*/  BAR.SYNC.DEFER_BLOCKING 0x0 ;  /* 0x0000000000007b1d */ /* 0x000fec0000010000 */
[----:B------:R-:W-:Y:S04]  /*0760*/  LDS R9, [R2] ;  /* 0x0000000002097984 */ /* 0x000fe80000000800 */
[----:B------:R-:W0:Y:S04]  /*0770*/  LDS.128 R12, [R4] ;  /* 0x00000000040c7984 */ /* 0x000e280000000c00 */
        /* <DEDUP_REMOVED lines=29> */
[----:B------:R-:W2:Y:S01]  /*0950*/  LDS R12, [R2+0x380] ;  /* 0x00038000020c7984 */ /* 0x000ea20000000800 */
[----:B0-----:R-:W-:-:S04]  /*0960*/  FFMA R8, R8, R13, R15 ;  /* 0x0000000d08087223 */ /* 0x001fc8000000000f */
[----:B-1----:R-:W-:-:S04]  /*0970*/  FFMA R9, R27, R9, R8 ;  /* 0x000000091b097223 */ /* 0x002fc80000000008 */
[----:B--2---:R-:W-:-:S04]  /*0980*/  FFMA R10, R12, R10, R9 ;  /* 0x0000000a0c0a7223 */ /* 0x004fc80000000009 */
[----:B------:R-:W-:Y:S01]  /*0990*/  FFMA R11, R29, R11, R10 ;  /* 0x0000000b1d0b7223 */ /* 0x000fe2000000000a */
[----:B------:R-:W-:Y:S06]  /*09a0*/  BAR.SYNC.DEFER_BLOCKING 0x0 ;  /* 0x0000000000007b1d */ /* 0x000fec0000010000 */
[----:B------:R-:W-:Y:S05]  /*09b0*/  @P0 BRA `(.L_x_2) ;  /* 0xfffffff800340947 */ /* 0x000fea000383ffff */
[----:B------:R-:W-:-:S12]  /*09c0*/  UIADD3 UR4, UPT, UPT, UR4, -0x10, URZ ;  /* 0xfffffff004047890 */ /* 0x000fd8000fffe0ff */
.L_x_1:
[----:B------:R-:W-:-:S13]  /*09d0*/  LOP3.LUT P0, RZ, R22, 0x10, RZ, 0xc0, !PT ;  /* 0x0000001016ff7812 */ /* 0x000fda000780c0ff */
[----:B------:R-:W-:Y:S05]  /*09e0*/  @P0 BRA `(.L_x_0) ;  /* 0x0000000000e00947 */ /* 0x000fea0003800000 */
[----:B------:R-:W-:Y:S02]  /*09f0*/  IADD3 R10, PT, PT, R7, UR4, RZ ;  /* 0x00000004070a7c10 */ /* 0x000fe4000fffe0ff */
[----:B------:R-:W-:Y:S02]  /*0a00*/  IADD3 R17, PT, PT, R17, UR4, RZ ;  /* 0x0000000411117c10 */ /* 0x000fe4000fffe0ff */
[----:B------:R-:W-:Y:S02]  /*0a10*/  VIMNMX.U32 R7, PT, PT, R3, R10, !PT ;  /* 0x0000000a03077248 */ /* 0x000fe40007fe0000 */
[-C--:B------:R-:W-:Y:S02]  /*0a20*/  ISETP.GE.U32.AND P0, PT, R17, R0.reuse, PT ;  /* 0x000000001100720c */ /* 0x080fe40003f06070 */
[-C--:B------:R-:W-:Y:S02]  /*0a30*/  ISETP.GE.U32.AND P1, PT, R7, R0.reuse, PT ;  /* 0x000000000700720c */ /* 0x080fe40003f26070 */
[----:B------:R-:W-:-:S02]  /*0a40*/  ISETP.GE.OR P0, PT, R5, R0, P0 ;  /* 0x000000000500720c */ /* 0x000fc40000706670 */
[----:B------:R-:W-:-:S09]  /*0a50*/  MOV R23, RZ ;  /* 0x000000ff00177202 */ /* 0x000fd20000000f00 */
[----:B------:R-:W0:Y:S01]  /*0a60*/  @!P1 LDC.64 R8, c[0x0][0x380] ;  /* 0x0000e000ff089b82 */ /* 0x000e220000000a00 */
[-C--:B------:R-:W-:Y:S02]  /*0a70*/  @!P1 IMAD R13, R3, R0.reuse, R10 ;  /* 0x00000000030d9224 */ /* 0x080fe400078e020a */
[----:B------:R-:W-:Y:S02]  /*0a80*/  HFMA2 R10, -RZ, RZ, 0, 0 ;  /* 0x00000000ff0a7431 */ /* 0x000fe400000001ff */
[----:B------:R-:W-:-:S03]  /*0a90*/  @!P0 IMAD R21, R17, R0, R5 ;  /* 0x0000000011158224 */ /* 0x000fc600078e0205 */
        /* <DEDUP_REMOVED lines=13> */
[----:B------:R-:W-:Y:S04]  /*0b70*/  LDS R7, [R2+0x100] ;  /* 0x0001000002077984 */ /* 0x000fe80000000800 */
[----:B------:R-:W4:Y:S04]  /*0b80*/  LDS.128 R12, [R4+0x10] ;  /* 0x00001000040c7984 */ /* 0x000f280000000c00 */
[----:B------:R-:W5:Y:S04]  /*0b90*/  LDS R6, [R2+0x140] ;  /* 0x0001400002067984 */ /* 0x000f680000000800 */
[----:B------:R-:W5:Y:S04]  /*0ba0*/  LDS R21, [R2+0x180] ;  /* 0x0001800002157984 */ /* 0x000f680000000800 */
[----:B------:R-:W5:Y:S04]  /*0bb0*/  LDS R20, [R2+0x1c0] ;  /* 0x0001c00002147984 */ /* 0x000f680000000800 */
[----:B------:R-:W-:Y:S01]  /*0bc0*/  LDS R23, [R2+0x200] ;  /* 0x0002000002177984 */ /* 0x000fe20000000800 */
[----:B0-----:R-:W-:-:S03]  /*0bd0*/  FFMA R16, R16, R22, R11 ;  /* 0x0000001610107223 */ /* 0x001fc6000000000b */
[----:B------:R-:W-:Y:S04]  /*0be0*/  LDS R25, [R2+0x280] ;  /* 0x0002800002197984 */ /* 0x000fe80000000800 */
[----:B------:R-:W0:Y:S01]  /*0bf0*/  LDS.128 R8, [R4+0x20] ;  /* 0x0000200004087984 */ /* 0x000e220000000c00 */
[----:B-1----:R-:W-:-:S03]  /*0c00*/  FFMA R16, R29, R17, R16 ;  /* 0x000000111d107223 */ /* 0x002fc60000000010 */
[----:B------:R-:W1:Y:S01]  /*0c10*/  LDS R22, [R2+0x240] ;  /* 0x0002400002167984 */ /* 0x000e620000000800 */
[----:B--2---:R-:W-:-:S03]  /*0c20*/  FFMA R27, R27, R18, R16 ;  /* 0x000000121b1b7223 */ /* 0x004fc60000000010 */
[----:B------:R-:W2:Y:S01]  /*0c30*/  LDS R24, [R2+0x2c0] ;  /* 0x0002c00002187984 */ /* 0x000ea20000000800 */
[----:B---3--:R-:W-:-:S03]  /*0c40*/  FFMA R29, R26, R19, R27 ;  /* 0x000000131a1d7223 */ /* 0x008fc6000000001b */
[----:B------:R-:W-:Y:S04]  /*0c50*/  LDS R27, [R2+0x300] ;  /* 0x00030000021b7984 */ /* 0x000fe80000000800 */
[----:B------:R-:W3:Y:S01]  /*0c60*/  LDS.128 R16, [R4+0x30] ;  /* 0x0000300004107984 */ /* 0x000ee20000000c00 */
[----:B----4-:R-:W-:-:S03]  /*0c70*/  FFMA R7, R12, R7, R29 ;  /* 0x000000070c077223 */ /* 0x010fc6000000001d */
[----:B------:R-:W4:Y:S01]  /*0c80*/  LDS R12, [R2+0x340] ;  /* 0x00034000020c7984 */ /* 0x000f220000000800 */
[----:B-----5:R-:W-:-:S03]  /*0c90*/  FFMA R26, R6, R13, R7 ;  /* 0x0000000d061a7223 */ /* 0x020fc60000000007 */
[----:B------:R-:W5:Y:S04]  /*0ca0*/  LDS R7, [R2+0x380] ;  /* 0x0003800002077984 */ /* 0x000f680000000800 */
[----:B------:R-:W5:Y:S01]  /*0cb0*/  LDS R6, [R2+0x3c0] ;  /* 0x0003c00002067984 */ /* 0x000f620000000800 */
[----:B------:R-:W-:-:S04]  /*0cc0*/  FFMA R21, R21, R14, R26 ;  /* 0x0000000e15157223 */ /* 0x000fc8000000001a */
[----:B------:R-:W-:-:S04]  /*0cd0*/  FFMA R15, R20, R15, R21 ;  /* 0x0000000f140f7223 */ /* 0x000fc80000000015 */
[----:B0-----:R-:W-:-:S04]  /*0ce0*/  FFMA R15, R8, R23, R15 ;  /* 0x00000017080f7223 */ /* 0x001fc8000000000f */
[----:B-1----:R-:W-:-:S04]  /*0cf0*/  FFMA R22, R22, R9, R15 ;  /* 0x0000000916167223 */ /* 0x002fc8000000000f */
[----:B------:R-:W-:-:S04]  /*0d00*/  FFMA R25, R25, R10, R22 ;  /* 0x0000000a19197223 */ /* 0x000fc80000000016 */
[----:B--2---:R-:W-:-:S04]  /*0d10*/  FFMA R11, R24, R11, R25 ;  /* 0x0000000b180b7223 */ /* 0x004fc80000000019 */
[----:B---3--:R-:W-:-:S04]  /*0d20*/  FFMA R11, R16, R27, R11 ;  /* 0x0000001b100b7223 */ /* 0x008fc8000000000b */
[----:B----4-:R-:W-:-:S04]  /*0d30*/  FFMA R12, R12, R17, R11 ;  /* 0x000000110c0c7223 */ /* 0x010fc8000000000b */
[----:B-----5:R-:W-:-:S04]  /*0d40*/  FFMA R7, R7, R18, R12 ;  /* 0x0000001207077223 */ /* 0x020fc8000000000c */
[----:B------:R-:W-:Y:S01]  /*0d50*/  FFMA R11, R6, R19, R7 ;  /* 0x00000013060b7223 */ /* 0x000fe20000000007 */
[----:B------:R-:W-:Y:S06]  /*0d60*/  BAR.SYNC.DEFER_BLOCKING 0x0 ;  /* 0x0000000000007b1d */ /* 0x000fec0000010000 */
.L_x_0:
[----:B------:R-:W-:-:S04]  /*0d70*/  VIMNMX R7, PT, PT, R3, R5, !PT ;  /* 0x0000000503077248 */ /* 0x000fc80007fe0100 */
[----:B------:R-:W-:-:S13]  /*0d80*/  ISETP.GE.AND P0, PT, R7, R0, PT ;  /* 0x000000000700720c */ /* 0x000fda0003f06270 */
[----:B------:R-:W-:Y:S05]  /*0d90*/  @P0 EXIT ;  /* 0x000000000000094d */ /* 0x000fea0003800000 */
[----:B------:R-:W0:Y:S01]  /*0da0*/  LDC.64 R6, c[0x0][0x390] ;  /* 0x0000e400ff067b82 */ /* 0x000e220000000a00 */
[----:B------:R-:W-:-:S04]  /*0db0*/  IMAD R3, R3, R0, R5 ;  /* 0x0000000003037224 */ /* 0x000fc800078e0205 */
[----:B0-----:R-:W-:-:S05]  /*0dc0*/  IMAD.WIDE R2, R3, 0x4, R6 ;  /* 0x0000000403027825 */ /* 0x001fca00078e0206 */
[----:B------:R-:W-:Y:S01]  /*0dd0*/  STG.E desc[UR8][R2.64], R11 ;  /* 0x0000000b02007986 */ /* 0x000fe2000c101908 */
[----:B------:R-:W-:Y:S05]  /*0de0*/  EXIT ;  /* 0x000000000000794d */ /* 0x000fea0003800000 */
.L_x_3:
[----:B------:R-:W-:-:S00]  /*0df0*/  BRA `(.L_x_3) ;  /* 0xfffffffc00fc7947 */ /* 0x000fc0000383ffff */
[----:B------:R-:W-:-:S00]  /*0e00*/  NOP ;  /* 0x0000000000007918 */ /* 0x000fc00000000000 */
[----:B------:R-:W-:-:S00]  /*0e10*/  NOP ;  /* 0x0000000000007918 */ /* 0x000fc00000000000 */
[----:B------:R-:W-:-:S00]  /*0e20*/  NOP ;  /* 0x0000000000007918 */ /* 0x000fc00000000000 */
[----:B------:R-:W-:-:S00]  /*0e30*/  NOP ;  /* 0x0000000000007918 */ /* 0x000fc00000000000 */
[----:B------:R-:W-:-:S00]  /*0e40*/  NOP ;  /* 0x0000000000007918 */ /* 0x000fc00000000000 */
[----:B------:R-:W-:-:S00]  /*0e50*/  NOP ;  /* 0x0000000000007918 */ /* 0x000fc00000000000 */
[----:B------:R-:W-:-:S00]  /*0e60*/  NOP ;  /* 0x0000000000007918 */ /* 0x000fc00000000000 */
[----:B------:R-:W-:-:S00]  /*0e70*/  NOP ;  /* 0x0000000000007918 */ /* 0x000fc00000000000 */
.L_x_9:


//--------------------- .text._Z11matMulNaivePfS_S_i --------------------------
	.section	.text._Z11matMulNaivePfS_S_i,"ax",@progbits
	.align	128
        .global         _Z11matMulNaivePfS_S_i
        .type           _Z11matMulNaivePfS_S_i,@function
        .size           _Z11matMulNaivePfS_S_i,(.L_x_10 - _Z11matMulNaivePfS_S_i)
        .other          _Z11matMulNaivePfS_S_i,@"STO_CUDA_ENTRY STV_DEFAULT"
_Z11matMulNaivePfS_S_i:
.text._Z11matMulNaivePfS_S_i:
[----:B------:R-:W-:Y:S01]  /*0000*/  LDC R1, c[0x0][0x37c] ;  /* 0x0000df00ff017b82 */ /* 0x000fe20000000800 */
[----:B------:R-:W0:Y:S07]  /*0010*/  S2R R0, SR_TID.Y ;  /* 0x0000000000007919 */ /* 0x000e2e0000002200 */
[----:B------:R-:W0:Y:S01]  /*0020*/  S2UR UR4, SR_CTAID.Y ;  /* 0x00000000000479c3 */ /* 0x000e220000002600 */
[----:B------:R-:W1:Y:S01]  /*0030*/  LDCU UR20, c[0x0][0x398] ;  /* 0x00007300ff1477ac */ /* 0x000e620008000800 */
[----:B------:R-:W2:Y:S06]  /*0040*/  S2R R3, SR_TID.X ;  /* 0x0000000000037919 */ /* 0x000eac0000002100 */
[----:B------:R-:W0:Y:S08]  /*0050*/  LDC R13, c[0x0][0x364] ;  /* 0x0000d900ff0d7b82 */ /* 0x000e300000000800 */
[----:B------:R-:W2:Y:S08]  /*0060*/  S2UR UR5, SR_CTAID.X ;  /* 0x00000000000579c3 */ /* 0x000eb00000002500 */
[----:B------:R-:W2:Y:S01]  /*0070*/  LDC R2, c[0x0][0x360] ;  /* 0x0000d800ff027b82 */ /* 0x000ea20000000800 */
[----:B0-----:R-:W-:-:S02]  /*0080*/  IMAD R13, R13, UR4, R0 ;  /* 0x000000040d0d7c24 */ /* 0x001fc4000f8e0200 */
[----:B--2---:R-:W-:-:S05]  /*0090*/  IMAD R0, R2, UR5, R3 ;  /* 0x0000000502007c24 */ /* 0x004fca000f8e0203 */
[----:B------:R-:W-:-:S04]  /*00a0*/  VIMNMX R2, PT, PT, R13, R0, !PT ;  /* 0x000000000d027248 */ /* 0x000fc80007fe0100 */
[----:B-1----:R-:W-:-:S13]  /*00b0*/  ISETP.GE.AND P0, PT, R2, UR20, PT ;  /* 0x0000001402007c0c */ /* 0x002fda000bf06270 */
[----:B------:R-:W-:Y:S05]  /*00c0*/  @P0 EXIT ;  /* 0x000000000000094d */ /* 0x000fea0003800000 */
[----:B------:R-:W-:Y:S01]  /*00d0*/  UISETP.GE.U32.AND UP0, UPT, UR20, 0x8, UPT ;  /* 0x000000081400788c */ /* 0x000fe2000bf06070 */
[----:B------:R-:W-:Y:S02]  /*00e0*/  HFMA2 R12, -RZ, RZ, 0, 0 ;  /* 0x00000000ff0c7431 */ /* 0x000fe400000001ff */
[----:B------:R-:W-:Y:S01]  /*00f0*/  IMAD R13, R13, UR20, RZ ;  /* 0x000000140d0d7c24 */ /* 0x000fe2000f8e02ff */
[----:B------:R-:W-:Y:S01]  /*0100*/  UMOV UR4, URZ ;  /* 0x000000ff00047c82 */ /* 0x000fe20008000000 */
[----:B------:R-:W0:Y:S04]  /*0110*/  LDCU.64 UR18, c[0x0][0x358] ;  /* 0x00006b00ff1277ac */ /* 0x000e280008000a00 */
[----:B------:R-:W-:Y:S05]  /*0120*/  BRA.U !UP0, `(.L_x_4) ;  /* 0x0000000508047547 */ /* 0x000fea000b800000 */
[----:B------:R-:W1:Y:S01]  /*0130*/  LDCU.128 UR24, c[0x0][0x380] ;  /* 0x00007000ff1877ac */ /* 0x000e620008000c00 */
[----:B------:R-:W-:Y:S02]  /*0140*/  MOV R12, RZ ;  /* 0x000000ff000c7202 */ /* 0x000fe40000000f00 */
[----:B------:R-:W-:Y:S01]  /*0150*/  MOV R14, R0 ;  /* 0x00000000000e7202 */ /* 0x000fe20000000f00 */
[----:B------:R-:W-:-:S04]  /*0160*/  ULOP3.LUT UR4, UR20, 0x7ffffff8, URZ, 0xc0, !UPT ;  /* 0x7ffffff814047892 */ /* 0x000fc8000f8ec0ff */
[----:B------:R-:W-:Y:S01]  /*0170*/  UIADD3 UR5, UPT, UPT, -UR4, URZ, URZ ;  /* 0x000000ff04057290 */ /* 0x000fe2000fffe1ff */
[----:B-1----:R-:W-:Y:S01]  /*0180*/  MOV R2, UR24 ;  /* 0x0000001800027c02 */ /* 0x002fe20008000f00 */
[----:B------:R-:W-:Y:S01]  /*0190*/  UIMAD.WIDE UR6, UR20, 0x8, UR26 ;  /* 0x00000008140678a5 */ /* 0x000fe2000f8e021a */
[----:B------:R-:W-:Y:S01]  /*01a0*/  MOV R3, UR25 ;  /* 0x0000001900037c02 */ /* 0x000fe20008000f00 */
[----:B------:R-:W-:Y:S02]  /*01b0*/  UIMAD.WIDE UR8, UR20, 0xc, UR26 ;  /* 0x0000000c140878a5 */ /* 0x000fe4000f8e021a */
[----:B------:R-:W-:Y:S01]  /*01c0*/  UIMAD.WIDE UR10, UR20, 0x10, UR26 ;  /* 0x00000010140a78a5 */ /* 0x000fe2000f8e021a */
[----:B------:R-:W-:Y:S01]  /*01d0*/  IMAD.WIDE.U32 R2, R13, 0x4, R2 ;  /* 0x000000040d027825 */ /* 0x000fe200078e0002 */
[----:B------:R-:W-:Y:S02]  /*01e0*/  UIMAD.WIDE UR12, UR20, 0x14, UR26 ;  /* 0x00000014140c78a5 */ /* 0x000fe4000f8e021a */
[----:B------:R-:W-:Y:S01]  /*01f0*/  UIMAD.WIDE UR14, UR20, 0x18, UR26 ;  /* 0x00000018140e78a5 */ /* 0x000fe2000f8e021a */
[----:B------:R-:W-:Y:S01]  /*0200*/  IADD3 R2, P0, PT, R2, 0x10, RZ ;  /* 0x0000001002027810 */ /* 0x000fe20007f1e0ff */
[----:B------:R-:W-:-:S03]  /*0210*/  UIMAD.WIDE UR16, UR20, 0x1c, UR26 ;  /* 0x0000001c141078a5 */ /* 0x000fc6000f8e021a */
[----:B------:R-:W-:-:S09]  /*0220*/  IADD3.X R3, PT, PT, RZ, R3, RZ, P0, !PT ;  /* 0x00000003ff037210 */ /* 0x000fd200007fe4ff */
.L_x_5:
[----:B------:R-:W-:Y:S01]  /*0230*/  UIMAD.WIDE UR22, UR20, 0x4, UR26 ;  /* 0x00000004141678a5 */ /* 0x000fe2000f8e021a */
[----:B------:R-:W-:Y:S02]  /*0240*/  IMAD.MOV.U32 R23, RZ, RZ, 0x4 ;  /* 0x00000004ff177424 */ /* 0x000fe400078e00ff */
[----:B------:R-:W-:Y:S01]  /*0250*/  HFMA2 R11, -RZ, RZ, 0, 2.384185791015625e-07 ;  /* 0x00000004ff0b7431 */ /* 0x000fe200000001ff */
[----:B------:R-:W-:Y:S01]  /*0260*/  MOV R25, 0x4 ;  /* 0x0000000400197802 */ /* 0x000fe20000000f00 */
[----:B0-----:R-:W2:Y:S01]  /*0270*/  LDG.E R21, desc[UR18][R2.64+-0x10] ;  /* 0xfffff01202157981 */ /* 0x001ea2000c1e1900 */
[C---:B------:R-:W-:Y:S01]  /*0280*/  IMAD.WIDE R22, R14.reuse, R23, UR26 ;  /* 0x0000001a0e167e25 */ /* 0x040fe2000f8e0217 */
[----:B------:R-:W-:Y:S02]  /*0290*/  MOV R8, UR22 ;  /* 0x0000001600087c02 */ /* 0x000fe40008000f00 */
[----:B------:R-:W-:Y:S01]  /*02a0*/  MOV R9, UR23 ;  /* 0x0000001700097c02 */ /* 0x000fe20008000f00 */
[----:B------:R-:W3:Y:S02]  /*02b0*/  LDG.E R19, desc[UR18][R2.64+-0xc] ;  /* 0xfffff41202137981 */ /* 0x000ee4000c1e1900 */
[----:B------:R-:W-:-:S02]  /*02c0*/  IMAD.WIDE R8, R14, 0x4, R8 ;  /* 0x000000040e087825 */ /* 0x000fc400078e0208 */
[----:B------:R-:W2:Y:S01]  /*02d0*/  LDG.E R22, desc[UR18][R22.64] ;  /* 0x0000001216167981 */ /* 0x000ea2000c1e1900 */
[----:B------:R-:W-:Y:S01]  /*02e0*/  MOV R5, 0x4 ;  /* 0x0000000400057802 */ /* 0x000fe20000000f00 */
[C---:B------:R-:W-:Y:S02]  /*02f0*/  IMAD.WIDE R24, R14.reuse, R25, UR6 ;  /* 0x000000060e187e25 */ /* 0x040fe4000f8e0219 */
[----:B------:R0:W3:Y:S02]  /*0300*/  LDG.E R20, desc[UR18][R8.64] ;  /* 0x0000001208147981 */ /* 0x0000e4000c1e1900 */
[----:B------:R-:W-:Y:S02]  /*0310*/  IMAD.WIDE R10, R14, R11, UR8 ;  /* 0x000000080e0a7e25 */ /* 0x000fe4000f8e020b */
[----:B------:R-:W4:Y:S04]  /*0320*/  LDG.E R18, desc[UR18][R24.64] ;  /* 0x0000001218127981 */ /* 0x000f28000c1e1900 */
[----:B------:R-:W4:Y:S01]  /*0330*/  LDG.E R17, desc[UR18][R2.64+-0x8] ;  /* 0xfffff81202117981 */ /* 0x000f22000c1e1900 */
[----:B0-----:R-:W-:-:S02]  /*0340*/  HFMA2 R9, -RZ, RZ, 0, 2.384185791015625e-07 ;  /* 0x00000004ff097431 */ /* 0x001fc400000001ff */
[----:B------:R-:W-:Y:S01]  /*0350*/  IMAD.MOV.U32 R7, RZ, RZ, 0x4 ;  /* 0x00000004ff077424 */ /* 0x000fe200078e00ff */
[----:B------:R0:W5:Y:S01]  /*0360*/  LDG.E R16, desc[UR18][R10.64] ;  /* 0x000000120a107981 */ /* 0x000162000c1e1900 */
[----:B------:R-:W-:-:S03]  /*0370*/  IMAD.WIDE R4, R14, R5, UR10 ;  /* 0x0000000a0e047e25 */ /* 0x000fc6000f8e0205 */
[----:B------:R-:W5:Y:S01]  /*0380*/  LDG.E R15, desc[UR18][R2.64+-0x4] ;  /* 0xfffffc12020f7981 */ /* 0x000f62000c1e1900 */
[C---:B------:R-:W-:Y:S01]  /*0390*/  IMAD.WIDE R6, R14.reuse, R7, UR12 ;  /* 0x0000000c0e067e25 */ /* 0x040fe2000f8e0207 */
[----:B------:R-:W-:Y:S02]  /*03a0*/  MOV R27, 0x4 ;  /* 0x00000004001b7802 */ /* 0x000fe40000000f00 */
[----:B------:R1:W5:Y:S01]  /*03b0*/  LDG.E R4, desc[UR18][R4.64] ;  /* 0x0000001204047981 */ /* 0x000362000c1e1900 */
[----:B------:R-:W-:-:S03]  /*03c0*/  IMAD.WIDE R8, R14, R9, UR14 ;  /* 0x0000000e0e087e25 */ /* 0x000fc6000f8e0209 */
[----:B------:R-:W5:Y:S01]  /*03d0*/  LDG.E R23, desc[UR18][R2.64] ;  /* 0x0000001202177981 */ /* 0x000f62000c1e1900 */
[----:B0-----:R-:W-:-:S03]  /*03e0*/  IMAD.WIDE R10, R14, R27, UR16 ;  /* 0x000000100e0a7e25 */ /* 0x001fc6000f8e021b */
[----:B------:R-:W5:Y:S04]  /*03f0*/  LDG.E R7, desc[UR18][R6.64] ;  /* 0x0000001206077981 */ /* 0x000f68000c1e1900 */
[----:B------:R-:W5:Y:S04]  /*0400*/  LDG.E R24, desc[UR18][R2.64+0x4] ;  /* 0x0000041202187981 */ /* 0x000f68000c1e1900 */
[----:B------:R-:W5:Y:S04]  /*0410*/  LDG.E R8, desc[UR18][R8.64] ;  /* 0x0000001208087981 */ /* 0x000f68000c1e1900 */
[----:B------:R-:W5:Y:S04]  /*0420*/  LDG.E R25, desc[UR18][R2.64+0x8] ;  /* 0x0000081202197981 */ /* 0x000f68000c1e1900 */
[----:B------:R-:W5:Y:S04]  /*0430*/  LDG.E R10, desc[UR18][R10.64] ;  /* 0x000000120a0a7981 */ /* 0x000f68000c1e1900 */
[----:B------:R0:W5:Y:S01]  /*0440*/  LDG.E R27, desc[UR18][R2.64+0xc] ;  /* 0x00000c12021b7981 */ /* 0x000162000c1e1900 */
[----:B------:R-:W-:-:S04]  /*0450*/  UIADD3 UR5, UPT, UPT, UR5, 0x8, URZ ;  /* 0x0000000805057890 */ /* 0x000fc8000fffe0ff */
[----:B------:R-:W-:Y:S01]  /*0460*/  UISETP.NE.AND UP0, UPT, UR5, URZ, UPT ;  /* 0x000000ff0500728c */ /* 0x000fe2000bf05270 */
[----:B-1----:R-:W-:Y:S02]  /*0470*/  MOV R5, UR20 ;  /* 0x0000001400057c02 */ /* 0x002fe40008000f00 */
[----:B0-----:R-:W-:Y:S02]  /*0480*/  IADD3 R2, P0, PT, R2, 0x20, RZ ;  /* 0x0000002002027810 */ /* 0x001fe40007f1e0ff */
[----:B------:R-:W-:Y:S02]  /*0490*/  LEA R14, R5, R14, 0x3 ;  /* 0x0000000e050e7211 */ /* 0x000fe400078e18ff */
[----:B------:R-:W-:Y:S01]  /*04a0*/  IADD3.X R3, PT, PT, RZ, R3, RZ, P0, !PT ;  /* 0x00000003ff037210 */ /* 0x000fe200007fe4ff */
[----:B--2---:R-:W-:-:S04]  /*04b0*/  FFMA R22, R21, R22, R12 ;  /* 0x0000001615167223 */ /* 0x004fc8000000000c */
[----:B---3--:R-:W-:-:S04]  /*04c0*/  FFMA R20, R19, R20, R22 ;  /* 0x0000001413147223 */ /* 0x008fc80000000016 */
[----:B----4-:R-:W-:-:S04]  /*04d0*/  FFMA R18, R17, R18, R20 ;  /* 0x0000001211127223 */ /* 0x010fc80000000014 */
[----:B-----5:R-:W-:-:S04]  /*04e0*/  FFMA R16, R15, R16, R18 ;  /* 0x000000100f107223 */ /* 0x020fc80000000012 */
[----:B------:R-:W-:-:S04]  /*04f0*/  FFMA R23, R23, R4, R16 ;  /* 0x0000000417177223 */ /* 0x000fc80000000010 */
[----:B------:R-:W-:-:S04]  /*0500*/  FFMA R24, R24, R7, R23 ;  /* 0x0000000718187223 */ /* 0x000fc80000000017 */
[----:B------:R-:W-:-:S04]  /*0510*/  FFMA R8, R25, R8, R24 ;  /* 0x0000000819087223 */ /* 0x000fc80000000018 */
[----:B------:R-:W-:Y:S01]  /*0520*/  FFMA R12, R27, R10, R8 ;  /* 0x0000000a1b0c7223 */ /* 0x000fe20000000008 */
[----:B------:R-:W-:Y:S06]  /*0530*/  BRA.U UP0, `(.L_x_5) ;  /* 0xfffffffd003c7547 */ /* 0x000fec000b83ffff */
.L_x_4:
[----:B------:R-:W-:-:S04]  /*0540*/  ULOP3.LUT UR6, UR20, 0x7, URZ, 0xc0, !UPT ;  /* 0x0000000714067892 */ /* 0x000fc8000f8ec0ff */
[----:B------:R-:W-:-:S09]  /*0550*/  UISETP.NE.AND UP0, UPT, UR6, URZ, UPT ;  /* 0x000000ff0600728c */ /* 0x000fd2000bf05270 */
[----:B------:R-:W-:Y:S05]  /*0560*/  BRA.U !UP0, `(.L_x_6) ;  /* 0x0000000508387547 */ /* 0x000fea000b800000 */
[----:B------:R-:W-:Y:S02]  /*0570*/  UISETP.GE.U32.AND UP0, UPT, UR6, 0x4, UPT ;  /* 0x000000040600788c */ /* 0x000fe4000bf06070 */
[----:B------:R-:W-:-:S04]  /*0580*/  ULOP3.LUT UR5, UR20, 0x3, URZ, 0xc0, !UPT ;  /* 0x0000000314057892 */ /* 0x000fc8000f8ec0ff */
[----:B------:R-:W-:-:S03]  /*0590*/  UISETP.NE.AND UP1, UPT, UR5, URZ, UPT ;  /* 0x000000ff0500728c */ /* 0x000fc6000bf25270 */
[----:B------:R-:W-:Y:S08]  /*05a0*/  BRA.U !UP0, `(.L_x_7) ;  /* 0x00000001087c7547 */ /* 0x000ff0000b800000 */
[----:B------:R-:W1:Y:S01]  /*05b0*/  LDC.64 R6, c[0x0][0x388] ;  /* 0x0000e200ff067b82 */ /* 0x000e620000000a00 */
[----:B------:R-:W2:Y:S01]  /*05c0*/  LDCU.64 UR6, c[0x0][0x380] ;  /* 0x00007000ff0677ac */ /* 0x000ea20008000a00 */
[----:B------:R-:W-:Y:S01]  /*05d0*/  IMAD.U32 R9, RZ, RZ, UR4 ;  /* 0x00000004ff097e24 */ /* 0x000fe2000f8e00ff */
[C---:B------:R-:W-:Y:S02]  /*05e0*/  IADD3 R3, PT, PT, R13.reuse, UR4, RZ ;  /* 0x000000040d037c10 */ /* 0x040fe4000fffe0ff */
[----:B------:R-:W-:Y:S01]  /*05f0*/  IADD3 R10, P0, PT, R13, UR4, RZ ;  /* 0x000000040d0a7c10 */ /* 0x000fe2000ff1e0ff */
[----:B------:R-:W-:Y:S01]  /*0600*/  IMAD R9, R9, UR20, R0 ;  /* 0x0000001409097c24 */ /* 0x000fe2000f8e0200 */
[----:B------:R-:W-:Y:S01]  /*0610*/  MOV R11, UR20 ;  /* 0x00000014000b7c02 */ /* 0x000fe20008000f00 */
[----:B------:R-:W3:Y:S01]  /*0620*/  LDC.64 R4, c[0x0][0x380] ;  /* 0x0000e000ff047b82 */ /* 0x000ee20000000a00 */
[----:B------:R-:W-:Y:S01]  /*0630*/  MOV R15, UR20 ;  /* 0x00000014000f7c02 */ /* 0x000fe20008000f00 */
[----:B-1----:R-:W-:Y:S01]  /*0640*/  IMAD.WIDE R6, R9, 0x4, R6 ;  /* 0x0000000409067825 */ /* 0x002fe200078e0206 */
[----:B------:R-:W-:-:S05]  /*0650*/  MOV R9, UR20 ;  /* 0x0000001400097c02 */ /* 0x000fca0008000f00 */
[----:B------:R-:W-:Y:S02]  /*0660*/  IMAD.WIDE R8, R9, 0x4, R6 ;  /* 0x0000000409087825 */ /* 0x000fe400078e0206 */
[----:B0-----:R-:W4:Y:S02]  /*0670*/  LDG.E R6, desc[UR18][R6.64] ;  /* 0x0000001206067981 */ /* 0x001f24000c1e1900 */
[----:B---3--:R-:W-:Y:S01]  /*0680*/  IMAD.WIDE.U32 R4, R3, 0x4, R4 ;  /* 0x0000000403047825 */ /* 0x008fe200078e0004 */
[----:B------:R-:W-:Y:S01]  /*0690*/  IADD3.X R3, PT, PT, RZ, RZ, RZ, P0, !PT ;  /* 0x000000ffff037210 */ /* 0x000fe200007fe4ff */
[----:B------:R-:W3:Y:S01]  /*06a0*/  LDG.E R17, desc[UR18][R8.64] ;  /* 0x0000001208117981 */ /* 0x000ee2000c1e1900 */
[----:B--2---:R-:W-:-:S03]  /*06b0*/  LEA R2, P0, R10, UR6, 0x2 ;  /* 0x000000060a027c11 */ /* 0x004fc6000f8010ff */
[----:B------:R-:W4:Y:S01]  /*06c0*/  LDG.E R5, desc[UR18][R4.64] ;  /* 0x0000001204057981 */ /* 0x000f22000c1e1900 */
[----:B------:R-:W-:Y:S01]  /*06d0*/  LEA.HI.X R3, R10, UR7, R3, 0x2, P0 ;  /* 0x000000070a037c11 */ /* 0x000fe200080f1403 */
[----:B------:R-:W-:-:S04]  /*06e0*/  IMAD.WIDE R10, R11, 0x4, R8 ;  /* 0x000000040b0a7825 */ /* 0x000fc800078e0208 */
[----:B------:R-:W3:Y:S01]  /*06f0*/  LDG.E R16, desc[UR18][R2.64+0x4] ;  /* 0x0000041202107981 */ /* 0x000ee2000c1e1900 */
[----:B------:R-:W-:-:S03]  /*0700*/  IMAD.WIDE R14, R15, 0x4, R10 ;  /* 0x000000040f0e7825 */ /* 0x000fc600078e020a */
[----:B------:R-:W2:Y:S04]  /*0710*/  LDG.E R19, desc[UR18][R10.64] ;  /* 0x000000120a137981 */ /* 0x000ea8000c1e1900 */
[----:B------:R-:W2:Y:S04]  /*0720*/  LDG.E R18, desc[UR18][R2.64+0x8] ;  /* 0x0000081202127981 */ /* 0x000ea8000c1e1900 */
[----:B------:R-:W5:Y:S04]  /*0730*/  LDG.E R20, desc[UR18][R2.64+0xc] ;  /* 0x00000c1202147981 */ /* 0x000f68000c1e1900 */
[----:B------:R-:W5:Y:S01]  /*0740*/  LDG.E R14, desc[UR18][R14.64] ;  /* 0x000000120e0e7981 */ /* 0x000f62000c1e1900 */
[----:B------:R-:W-:Y:S01]  /*0750*/  UIADD3 UR4, UPT, UPT, UR4, 0x4, URZ ;  /* 0x0000000404047890 */ /* 0x000fe2000fffe0ff */
[----:B----4-:R-:W-:-:S04]  /*0760*/  FFMA R5, R5, R6, R12 ;  /* 0x0000000605057223 */ /* 0x010fc8000000000c */
[----:B---3--:R-:W-:-:S04]  /*0770*/  FFMA R5, R16, R17, R5 ;  /* 0x0000001110057223 */ /* 0x008fc80000000005 */
[----:B--2---:R-:W-:-:S04]  /*0780*/  FFMA R5, R18, R19, R5 ;  /* 0x0000001312057223 */ /* 0x004fc80000000005 */
[----:B-----5:R-:W-:-:S07]  /*0790*/  FFMA R12, R20, R14, R5 ;  /* 0x0000000e140c7223 */ /* 0x020fce0000000005 */
.L_x_7:
[----:B------:R-:W-:Y:S05]  /*07a0*/  BRA.U !UP1, `(.L_x_6) ;  /* 0x0000000109a87547 */ /* 0x000fea000b800000 */
[----:B------:R-:W-:Y:S01]  /*07b0*/  UISETP.NE.AND UP0, UPT, UR5, 0x1, UPT ;  /* 0x000000010500788c */ /* 0x000fe2000bf05270 */
[----:B------:R-:W-:Y:S01]  /*07c0*/  MOV R7, UR4 ;  /* 0x0000000400077c02 */ /* 0x000fe20008000f00 */
[----:B------:R-:W-:Y:S02]  /*07d0*/  ULOP3.LUT UR5, UR20, 0x1, URZ, 0xc0, !UPT ;  /* 0x0000000114057892 */ /* 0x000fe4000f8ec0ff */
[----:B------:R-:W-:Y:S02]  /*07e0*/  MOV R15, UR20 ;  /* 0x00000014000f7c02 */ /* 0x000fe40008000f00 */
[----:B------:R-:W-:Y:S01]  /*07f0*/  UISETP.NE.U32.AND UP1, UPT, UR5, 0x1, UPT ;  /* 0x000000010500788c */ /* 0x000fe2000bf25070 */
[----:B------:R-:W-:-:S04]  /*0800*/  PLOP3.LUT P1, PT, PT, PT, UP0, 0x80, 0x8 ;  /* 0x000000000008781c */ /* 0x000fc80003f2f008 */
[----:B------:R-:W1:Y:S01]  /*0810*/  @UP0 LDCU.128 UR8, c[0x0][0x380] ;  /* 0x00007000ff0807ac */ /* 0x000e620008000c00 */
[----:B------:R-:W-:Y:S01]  /*0820*/  PLOP3.LUT P0, PT, PT, PT, UP1, 0x80, 0x8 ;  /* 0x000000000008781c */ /* 0x000fe20003f0f018 */
[----:B------:R-:W2:Y:S04]  /*0830*/  @UP0 LDCU.64 UR6, c[0x0][0x380] ;  /* 0x00007000ff0607ac */ /* 0x000ea80008000a00 */
[----:B------:R-:W3:Y:S03]  /*0840*/  @!UP1 LDCU.128 UR12, c[0x0][0x380] ;  /* 0x00007000ff0c97ac */ /* 0x000ee60008000c00 */
[C---:B------:R-:W-:Y:S02]  /*0850*/  @P1 IADD3 R3, PT, PT, R13.reuse, UR4, RZ ;  /* 0x000000040d031c10 */ /* 0x040fe4000fffe0ff */
[----:B------:R-:W-:Y:S01]  /*0860*/  @P1 IADD3 R6, P2, PT, R13, UR4, RZ ;  /* 0x000000040d061c10 */ /* 0x000fe2000ff5e0ff */
[----:B------:R-:W-:Y:S01]  /*0870*/  @UP0 UIADD3 UR4, UPT, UPT, UR4, 0x2, URZ ;  /* 0x0000000204040890 */ /* 0x000fe2000fffe0ff */
[----:B-1----:R-:W-:Y:S01]  /*0880*/  MOV R11, UR9 ;  /* 0x00000009000b7c02 */ /* 0x002fe20008000f00 */
[----:B------:R-:W-:Y:S01]  /*0890*/  IMAD.U32 R10, RZ, RZ, UR8 ;  /* 0x00000008ff0a7e24 */ /* 0x000fe2000f8e00ff */
[----:B------:R-:W-:-:S02]  /*08a0*/  MOV R4, UR10 ;  /* 0x0000000a00047c02 */ /* 0x000fc40008000f00 */
[----:B------:R-:W-:Y:S01]  /*08b0*/  MOV R5, UR11 ;  /* 0x0000000b00057c02 */ /* 0x000fe20008000f00 */
[----:B------:R-:W-:-:S04]  /*08c0*/  @P1 IMAD.WIDE.U32 R10, R3, 0x4, R10 ;  /* 0x00000004030a1825 */ /* 0x000fc800078e000a */
[----:B------:R-:W-:Y:S01]  /*08d0*/  @P1 IMAD R3, R7, UR20, R0 ;  /* 0x0000001407031c24 */ /* 0x000fe2000f8e0200 */
[----:B------:R-:W-:Y:S01]  /*08e0*/  @P1 IADD3.X R7, PT, PT, RZ, RZ, RZ, P2, !PT ;  /* 0x000000ffff071210 */ /* 0x000fe200017fe4ff */
[----:B------:R-:W-:Y:S01]  /*08f0*/  IMAD.U32 R19, RZ, RZ, UR4 ;  /* 0x00000004ff137e24 */ /* 0x000fe2000f8e00ff */
[C---:B--2---:R-:W-:Y:S01]  /*0900*/  @P1 LEA R2, P2, R6.reuse, UR6, 0x2 ;  /* 0x0000000606021c11 */ /* 0x044fe2000f8410ff */
[----:B------:R-:W-:Y:S01]  /*0910*/  @P1 IMAD.WIDE R4, R3, 0x4, R4 ;  /* 0x0000000403041825 */ /* 0x000fe200078e0204 */
[----:B------:R-:W-:Y:S01]  /*0920*/  @!P0 IADD3 R17, PT, PT, R13, UR4, RZ ;  /* 0x000000040d118c10 */ /* 0x000fe2000fffe0ff */
[----:B0-----:R-:W2:Y:S01]  /*0930*/  @P1 LDG.E R11, desc[UR18][R10.64] ;  /* 0x000000120a0b1981 */ /* 0x001ea2000c1e1900 */
[----:B------:R-:W-:Y:S01]  /*0940*/  @P1 LEA.HI.X R3, R6, UR7, R7, 0x2, P2 ;  /* 0x0000000706031c11 */ /* 0x000fe200090f1407 */
[----:B------:R-:W-:Y:S01]  /*0950*/  @!P0 IMAD R19, R19, UR20, R0 ;  /* 0x0000001413138c24 */ /* 0x000fe2000f8e0200 */
[----:B---3--:R-:W-:Y:S01]  /*0960*/  MOV R6, UR12 ;  /* 0x0000000c00067c02 */ /* 0x008fe20008000f00 */
[----:B------:R-:W-:Y:S01]  /*0970*/  @P1 IMAD.WIDE R14, R15, 0x4, R4 ;  /* 0x000000040f0e1825 */ /* 0x000fe200078e0204 */
[----:B------:R-:W-:Y:S01]  /*0980*/  MOV R7, UR13 ;  /* 0x0000000d00077c02 */ /* 0x000fe20008000f00 */
[----:B------:R-:W2:Y:S01]  /*0990*/  @P1 LDG.E R4, desc[UR18][R4.64] ;  /* 0x0000001204041981 */ /* 0x000ea2000c1e1900 */
[----:B------:R-:W-:-:S02]  /*09a0*/  MOV R8, UR14 ;  /* 0x0000000e00087c02 */ /* 0x000fc40008000f00 */
[----:B------:R-:W-:Y:S01]  /*09b0*/  MOV R9, UR15 ;  /* 0x0000000f00097c02 */ /* 0x000fe20008000f00 */
[----:B------:R-:W-:Y:S01]  /*09c0*/  @!P0 IMAD.WIDE.U32 R6, R17, 0x4, R6 ;  /* 0x0000000411068825 */ /* 0x000fe200078e0006 */
[----:B------:R-:W3:Y:S03]  /*09d0*/  @P1 LDG.E R14, desc[UR18][R14.64] ;  /* 0x000000120e0e1981 */ /* 0x000ee6000c1e1900 */
[----:B------:R-:W-:Y:S01]  /*09e0*/  @!P0 IMAD.WIDE R8, R19, 0x4, R8 ;  /* 0x0000000413088825 */ /* 0x000fe200078e0208 */
[----:B------:R-:W3:Y:S04]  /*09f0*/  @P1 LDG.E R2, desc[UR18][R2.64+0x4] ;  /* 0x0000041202021981 */ /* 0x000ee8000c1e1900 */
[----:B------:R-:W4:Y:S04]  /*0a00*/  @!P0 LDG.E R7, desc[UR18][R6.64] ;  /* 0x0000001206078981 */ /* 0x000f28000c1e1900 */
[----:B------:R-:W4:Y:S01]  /*0a10*/  @!P0 LDG.E R8, desc[UR18][R8.64] ;  /* 0x0000001208088981 */ /* 0x000f22000c1e1900 */
[----:B--2---:R-:W-:-:S04]  /*0a20*/  @P1 FFMA R11, R11, R4, R12 ;  /* 0x000000040b0b1223 */ /* 0x004fc8000000000c */
[----:B---3--:R-:W-:-:S04]  /*0a30*/  @P1 FFMA R12, R2, R14, R11 ;  /* 0x0000000e020c1223 */ /* 0x008fc8000000000b */
[----:B----4-:R-:W-:-:S07]  /*0a40*/  @!P0 FFMA R12, R7, R8, R12 ;  /* 0x00000008070c8223 */ /* 0x010fce000000000c */
.L_x_6:
[----:B------:R-:W1:Y:S01]  /*0a50*/  LDC.64 R2, c[0x0][0x390] ;  /* 0x0000e400ff027b82 */ /* 0x000e620000000a00 */
[----:B------:R-:W-:-:S05]  /*0a60*/  IADD3 R13, PT, PT, R0, R13, RZ ;  /* 0x0000000d000d7210 */ /* 0x000fca0007ffe0ff */
[----:B-1----:R-:W-:-:S05]  /*0a70*/  IMAD.WIDE R2, R13, 0x4, R2 ;  /* 0x000000040d027825 */ /* 0x002fca00078e0202 */
[----:B0-----:R-:W-:Y:S01]  /*0a80*/  STG.E desc[UR18][R2.64], R12 ;  /* 0x0000000c02007986 */ /* 0x001fe2000c101912 */
[----:B------:R-:W-:Y:S05]  /*0a90*/  EXIT ;  /* 0x000000000000794d */ /* 0x000fea0003800000 */
.L_x_8:
        /* <DEDUP_REMOVED lines=14> */
.L_x_10:


//--------------------- .nv.shared._Z11matMulTiledPfS_S_i --------------------------
	.section	.nv.shared._Z11matMulTiledPfS_S_i,"aw",@nobits
	.sectionflags	@""
	.align	4
.nv.shared._Z11matMulTiledPfS_S_i:
	.zero		3072


//--------------------- .nv.shared.reserved.0     --------------------------
	.section	.nv.shared.reserved.0,"aw",@nobits
	.weak		__nv_reservedSMEM_offset_0_alias
	.size		__nv_reservedSMEM_offset_0_alias, 0, 64
	.other		__nv_reservedSMEM_offset_0_alias,@"STO_CUDA_RESERVED_SHARED STV_DEFAULT"
__nv_reservedSMEM_offset_0_alias:
	.zero		0
	.zero		64


//--------------------- .nv.constant0._Z11matMulTiledPfS_S_i --------------------------
	.section	.nv.constant0._Z11matMulTiledPfS_S_i,"a",@progbits
	.sectionflags	@""
	.align	4
.nv.constant0._Z11matMulTiledPfS_S_i:
	.zero		924


//--------------------- .nv.constant0._Z11matMulNaivePfS_S_i --------------------------
	.section	.nv.constant0._Z11matMulNaivePfS_S_i,"a",@progbits
	.sectionflags	@""
	.align	4
.nv.constant0._Z11matMulNaivePfS_S_i:
	.zero		924


//--------------------- SYMBOLS --------------------------

	.type		.nv.reservedSmem.offset0,@object
	.size		.nv.reservedSmem.offset0,0x4
	.type		.nv.reservedSmem.cap,@object
	.size		.nv.reservedSmem.cap,0x4
